//
// Generated by NVIDIA NVVM Compiler
//
// Compiler Build ID: CL-36424714
// Cuda compilation tools, release 13.0, V13.0.88
// Based on NVVM 20.0.0
//

.version 9.0
.target sm_100
.address_size 64

	// .globl	_Z12setup_kernelP17curandStateXORWOWm
.global .align 4 .b8 precalc_xorwow_matrix[102400];
.global .align 4 .b8 precalc_xorwow_offset_matrix[102400];
.global .align 4 .b8 mrg32k3aM1[2304];
.global .align 4 .b8 mrg32k3aM2[2304];
.global .align 4 .b8 mrg32k3aM1SubSeq[2016];
.global .align 4 .b8 mrg32k3aM2SubSeq[2016];
.global .align 4 .b8 mrg32k3aM1Seq[2304];
.global .align 4 .b8 mrg32k3aM2Seq[2304];
.const .align 8 .b8 __cr_lgamma_table[72];

.visible .entry _Z12setup_kernelP17curandStateXORWOWm(
	.param .u64 .ptr .align 1 _Z12setup_kernelP17curandStateXORWOWm_param_0,
	.param .u64 _Z12setup_kernelP17curandStateXORWOWm_param_1
)
{
	.reg .pred 	%p<47>;
	.reg .b32 	%r<799>;
	.reg .b64 	%rd<24>;

	ld.param.u64 	%rd9, [_Z12setup_kernelP17curandStateXORWOWm_param_0];
	ld.param.u64 	%rd10, [_Z12setup_kernelP17curandStateXORWOWm_param_1];
	cvta.to.global.u64 	%rd11, %rd9;
	mov.u32 	%r359, %tid.x;
	mov.u32 	%r360, %ntid.x;
	mov.u32 	%r361, %ctaid.x;
	mad.lo.s32 	%r362, %r360, %r361, %r359;
	cvt.s64.s32 	%rd23, %r362;
	mul.wide.s32 	%rd12, %r362, 48;
	add.s64 	%rd2, %rd11, %rd12;
	cvt.u32.u64 	%r363, %rd10;
	xor.b32  	%r364, %r363, -1429050551;
	mul.lo.s32 	%r365, %r364, 1099087573;
	{ .reg .b32 tmp; mov.b64 {tmp, %r366}, %rd10; }
	xor.b32  	%r367, %r366, -136515619;
	mul.lo.s32 	%r368, %r367, -1703105765;
	add.s32 	%r369, %r365, %r368;
	add.s32 	%r1, %r369, 6615241;
	add.s32 	%r370, %r365, 123456789;
	st.global.v2.u32 	[%rd2], {%r1, %r370};
	xor.b32  	%r371, %r365, 362436069;
	add.s32 	%r372, %r368, 521288629;
	st.global.v2.u32 	[%rd2+8], {%r371, %r372};
	xor.b32  	%r373, %r368, 88675123;
	add.s32 	%r374, %r365, 5783321;
	st.global.v2.u32 	[%rd2+16], {%r373, %r374};
	setp.eq.s32 	%p2, %r362, 0;
	@%p2 bra 	$L__BB0_42;
	mov.b32 	%r613, 0;
$L__BB0_2:
	and.b64  	%rd4, %rd23, 3;
	setp.eq.s64 	%p3, %rd4, 0;
	@%p3 bra 	$L__BB0_41;
	mul.wide.u32 	%rd13, %r613, 3200;
	mov.u64 	%rd14, precalc_xorwow_matrix;
	add.s64 	%rd5, %rd14, %rd13;
	cvt.u32.u64 	%r3, %rd4;
	mov.b32 	%r614, 0;
$L__BB0_4:
	mov.b32 	%r627, 0;
	mov.u32 	%r628, %r627;
	mov.u32 	%r629, %r627;
	mov.u32 	%r630, %r627;
	mov.u32 	%r631, %r627;
	mov.u32 	%r620, %r627;
$L__BB0_5:
	mul.wide.u32 	%rd15, %r620, 4;
	add.s64 	%rd16, %rd2, %rd15;
	ld.global.u32 	%r11, [%rd16+4];
	shl.b32 	%r12, %r620, 5;
	mov.b32 	%r626, 0;
$L__BB0_6:
	.pragma "nounroll";
	shr.u32 	%r379, %r11, %r626;
	and.b32  	%r380, %r379, 1;
	setp.eq.b32 	%p4, %r380, 1;
	not.pred 	%p5, %p4;
	add.s32 	%r381, %r12, %r626;
	mul.lo.s32 	%r382, %r381, 5;
	mul.wide.u32 	%rd17, %r382, 4;
	add.s64 	%rd6, %rd5, %rd17;
	@%p5 bra 	$L__BB0_8;
	ld.global.u32 	%r383, [%rd6];
	xor.b32  	%r631, %r631, %r383;
	ld.global.u32 	%r384, [%rd6+4];
	xor.b32  	%r630, %r630, %r384;
	ld.global.u32 	%r385, [%rd6+8];
	xor.b32  	%r629, %r629, %r385;
	ld.global.u32 	%r386, [%rd6+12];
	xor.b32  	%r628, %r628, %r386;
	ld.global.u32 	%r387, [%rd6+16];
	xor.b32  	%r627, %r627, %r387;
$L__BB0_8:
	and.b32  	%r389, %r379, 2;
	setp.eq.s32 	%p6, %r389, 0;
	@%p6 bra 	$L__BB0_10;
	ld.global.u32 	%r390, [%rd6+20];
	xor.b32  	%r631, %r631, %r390;
	ld.global.u32 	%r391, [%rd6+24];
	xor.b32  	%r630, %r630, %r391;
	ld.global.u32 	%r392, [%rd6+28];
	xor.b32  	%r629, %r629, %r392;
	ld.global.u32 	%r393, [%rd6+32];
	xor.b32  	%r628, %r628, %r393;
	ld.global.u32 	%r394, [%rd6+36];
	xor.b32  	%r627, %r627, %r394;
$L__BB0_10:
	and.b32  	%r396, %r379, 4;
	setp.eq.s32 	%p7, %r396, 0;
	@%p7 bra 	$L__BB0_12;
	ld.global.u32 	%r397, [%rd6+40];
	xor.b32  	%r631, %r631, %r397;
	ld.global.u32 	%r398, [%rd6+44];
	xor.b32  	%r630, %r630, %r398;
	ld.global.u32 	%r399, [%rd6+48];
	xor.b32  	%r629, %r629, %r399;
	ld.global.u32 	%r400, [%rd6+52];
	xor.b32  	%r628, %r628, %r400;
	ld.global.u32 	%r401, [%rd6+56];
	xor.b32  	%r627, %r627, %r401;
$L__BB0_12:
	and.b32  	%r403, %r379, 8;
	setp.eq.s32 	%p8, %r403, 0;
	@%p8 bra 	$L__BB0_14;
	ld.global.u32 	%r404, [%rd6+60];
	xor.b32  	%r631, %r631, %r404;
	ld.global.u32 	%r405, [%rd6+64];
	xor.b32  	%r630, %r630, %r405;
	ld.global.u32 	%r406, [%rd6+68];
	xor.b32  	%r629, %r629, %r406;
	ld.global.u32 	%r407, [%rd6+72];
	xor.b32  	%r628, %r628, %r407;
	ld.global.u32 	%r408, [%rd6+76];
	xor.b32  	%r627, %r627, %r408;
$L__BB0_14:
	and.b32  	%r410, %r379, 16;
	setp.eq.s32 	%p9, %r410, 0;
	@%p9 bra 	$L__BB0_16;
	ld.global.u32 	%r411, [%rd6+80];
	xor.b32  	%r631, %r631, %r411;
	ld.global.u32 	%r412, [%rd6+84];
	xor.b32  	%r630, %r630, %r412;
	ld.global.u32 	%r413, [%rd6+88];
	xor.b32  	%r629, %r629, %r413;
	ld.global.u32 	%r414, [%rd6+92];
	xor.b32  	%r628, %r628, %r414;
	ld.global.u32 	%r415, [%rd6+96];
	xor.b32  	%r627, %r627, %r415;
$L__BB0_16:
	and.b32  	%r417, %r379, 32;
	setp.eq.s32 	%p10, %r417, 0;
	@%p10 bra 	$L__BB0_18;
	ld.global.u32 	%r418, [%rd6+100];
	xor.b32  	%r631, %r631, %r418;
	ld.global.u32 	%r419, [%rd6+104];
	xor.b32  	%r630, %r630, %r419;
	ld.global.u32 	%r420, [%rd6+108];
	xor.b32  	%r629, %r629, %r420;
	ld.global.u32 	%r421, [%rd6+112];
	xor.b32  	%r628, %r628, %r421;
	ld.global.u32 	%r422, [%rd6+116];
	xor.b32  	%r627, %r627, %r422;
$L__BB0_18:
	and.b32  	%r424, %r379, 64;
	setp.eq.s32 	%p11, %r424, 0;
	@%p11 bra 	$L__BB0_20;
	ld.global.u32 	%r425, [%rd6+120];
	xor.b32  	%r631, %r631, %r425;
	ld.global.u32 	%r426, [%rd6+124];
	xor.b32  	%r630, %r630, %r426;
	ld.global.u32 	%r427, [%rd6+128];
	xor.b32  	%r629, %r629, %r427;
	ld.global.u32 	%r428, [%rd6+132];
	xor.b32  	%r628, %r628, %r428;
	ld.global.u32 	%r429, [%rd6+136];
	xor.b32  	%r627, %r627, %r429;
$L__BB0_20:
	and.b32  	%r431, %r379, 128;
	setp.eq.s32 	%p12, %r431, 0;
	@%p12 bra 	$L__BB0_22;
	ld.global.u32 	%r432, [%rd6+140];
	xor.b32  	%r631, %r631, %r432;
	ld.global.u32 	%r433, [%rd6+144];
	xor.b32  	%r630, %r630, %r433;
	ld.global.u32 	%r434, [%rd6+148];
	xor.b32  	%r629, %r629, %r434;
	ld.global.u32 	%r435, [%rd6+152];
	xor.b32  	%r628, %r628, %r435;
	ld.global.u32 	%r436, [%rd6+156];
	xor.b32  	%r627, %r627, %r436;
$L__BB0_22:
	and.b32  	%r438, %r379, 256;
	setp.eq.s32 	%p13, %r438, 0;
	@%p13 bra 	$L__BB0_24;
	ld.global.u32 	%r439, [%rd6+160];
	xor.b32  	%r631, %r631, %r439;
	ld.global.u32 	%r440, [%rd6+164];
	xor.b32  	%r630, %r630, %r440;
	ld.global.u32 	%r441, [%rd6+168];
	xor.b32  	%r629, %r629, %r441;
	ld.global.u32 	%r442, [%rd6+172];
	xor.b32  	%r628, %r628, %r442;
	ld.global.u32 	%r443, [%rd6+176];
	xor.b32  	%r627, %r627, %r443;
$L__BB0_24:
	and.b32  	%r445, %r379, 512;
	setp.eq.s32 	%p14, %r445, 0;
	@%p14 bra 	$L__BB0_26;
	ld.global.u32 	%r446, [%rd6+180];
	xor.b32  	%r631, %r631, %r446;
	ld.global.u32 	%r447, [%rd6+184];
	xor.b32  	%r630, %r630, %r447;
	ld.global.u32 	%r448, [%rd6+188];
	xor.b32  	%r629, %r629, %r448;
	ld.global.u32 	%r449, [%rd6+192];
	xor.b32  	%r628, %r628, %r449;
	ld.global.u32 	%r450, [%rd6+196];
	xor.b32  	%r627, %r627, %r450;
$L__BB0_26:
	and.b32  	%r452, %r379, 1024;
	setp.eq.s32 	%p15, %r452, 0;
	@%p15 bra 	$L__BB0_28;
	ld.global.u32 	%r453, [%rd6+200];
	xor.b32  	%r631, %r631, %r453;
	ld.global.u32 	%r454, [%rd6+204];
	xor.b32  	%r630, %r630, %r454;
	ld.global.u32 	%r455, [%rd6+208];
	xor.b32  	%r629, %r629, %r455;
	ld.global.u32 	%r456, [%rd6+212];
	xor.b32  	%r628, %r628, %r456;
	ld.global.u32 	%r457, [%rd6+216];
	xor.b32  	%r627, %r627, %r457;
$L__BB0_28:
	and.b32  	%r459, %r379, 2048;
	setp.eq.s32 	%p16, %r459, 0;
	@%p16 bra 	$L__BB0_30;
	ld.global.u32 	%r460, [%rd6+220];
	xor.b32  	%r631, %r631, %r460;
	ld.global.u32 	%r461, [%rd6+224];
	xor.b32  	%r630, %r630, %r461;
	ld.global.u32 	%r462, [%rd6+228];
	xor.b32  	%r629, %r629, %r462;
	ld.global.u32 	%r463, [%rd6+232];
	xor.b32  	%r628, %r628, %r463;
	ld.global.u32 	%r464, [%rd6+236];
	xor.b32  	%r627, %r627, %r464;
$L__BB0_30:
	and.b32  	%r466, %r379, 4096;
	setp.eq.s32 	%p17, %r466, 0;
	@%p17 bra 	$L__BB0_32;
	ld.global.u32 	%r467, [%rd6+240];
	xor.b32  	%r631, %r631, %r467;
	ld.global.u32 	%r468, [%rd6+244];
	xor.b32  	%r630, %r630, %r468;
	ld.global.u32 	%r469, [%rd6+248];
	xor.b32  	%r629, %r629, %r469;
	ld.global.u32 	%r470, [%rd6+252];
	xor.b32  	%r628, %r628, %r470;
	ld.global.u32 	%r471, [%rd6+256];
	xor.b32  	%r627, %r627, %r471;
$L__BB0_32:
	and.b32  	%r473, %r379, 8192;
	setp.eq.s32 	%p18, %r473, 0;
	@%p18 bra 	$L__BB0_34;
	ld.global.u32 	%r474, [%rd6+260];
	xor.b32  	%r631, %r631, %r474;
	ld.global.u32 	%r475, [%rd6+264];
	xor.b32  	%r630, %r630, %r475;
	ld.global.u32 	%r476, [%rd6+268];
	xor.b32  	%r629, %r629, %r476;
	ld.global.u32 	%r477, [%rd6+272];
	xor.b32  	%r628, %r628, %r477;
	ld.global.u32 	%r478, [%rd6+276];
	xor.b32  	%r627, %r627, %r478;
$L__BB0_34:
	and.b32  	%r480, %r379, 16384;
	setp.eq.s32 	%p19, %r480, 0;
	@%p19 bra 	$L__BB0_36;
	ld.global.u32 	%r481, [%rd6+280];
	xor.b32  	%r631, %r631, %r481;
	ld.global.u32 	%r482, [%rd6+284];
	xor.b32  	%r630, %r630, %r482;
	ld.global.u32 	%r483, [%rd6+288];
	xor.b32  	%r629, %r629, %r483;
	ld.global.u32 	%r484, [%rd6+292];
	xor.b32  	%r628, %r628, %r484;
	ld.global.u32 	%r485, [%rd6+296];
	xor.b32  	%r627, %r627, %r485;
$L__BB0_36:
	and.b32  	%r487, %r379, 32768;
	setp.eq.s32 	%p20, %r487, 0;
	@%p20 bra 	$L__BB0_38;
	ld.global.u32 	%r488, [%rd6+300];
	xor.b32  	%r631, %r631, %r488;
	ld.global.u32 	%r489, [%rd6+304];
	xor.b32  	%r630, %r630, %r489;
	ld.global.u32 	%r490, [%rd6+308];
	xor.b32  	%r629, %r629, %r490;
	ld.global.u32 	%r491, [%rd6+312];
	xor.b32  	%r628, %r628, %r491;
	ld.global.u32 	%r492, [%rd6+316];
	xor.b32  	%r627, %r627, %r492;
$L__BB0_38:
	add.s32 	%r626, %r626, 16;
	setp.ne.s32 	%p21, %r626, 32;
	@%p21 bra 	$L__BB0_6;
	mad.lo.s32 	%r493, %r620, -31, %r12;
	add.s32 	%r620, %r493, 1;
	setp.ne.s32 	%p22, %r620, 5;
	@%p22 bra 	$L__BB0_5;
	st.global.u32 	[%rd2+4], %r631;
	st.global.u32 	[%rd2+8], %r630;
	st.global.u32 	[%rd2+12], %r629;
	st.global.u32 	[%rd2+16], %r628;
	st.global.u32 	[%rd2+20], %r627;
	add.s32 	%r614, %r614, 1;
	setp.lt.u32 	%p23, %r614, %r3;
	@%p23 bra 	$L__BB0_4;
$L__BB0_41:
	shr.u64 	%rd7, %rd23, 2;
	add.s32 	%r613, %r613, 1;
	setp.gt.u64 	%p24, %rd23, 3;
	mov.u64 	%rd23, %rd7;
	@%p24 bra 	$L__BB0_2;
$L__BB0_42:
	mov.pred 	%p46, -1;
	mov.u64 	%rd21, precalc_xorwow_offset_matrix;
$L__BB0_43:
	mov.pred 	%p1, %p46;
	mov.b32 	%r719, 0;
	mov.u32 	%r720, %r719;
	mov.u32 	%r721, %r719;
	mov.u32 	%r722, %r719;
	mov.u32 	%r723, %r719;
	mov.u32 	%r712, %r719;
$L__BB0_44:
	mul.wide.u32 	%rd18, %r712, 4;
	add.s64 	%rd19, %rd2, %rd18;
	ld.global.u32 	%r189, [%rd19+4];
	shl.b32 	%r190, %r712, 5;
	mov.b32 	%r718, 0;
$L__BB0_45:
	.pragma "nounroll";
	shr.u32 	%r496, %r189, %r718;
	and.b32  	%r497, %r496, 1;
	setp.eq.b32 	%p26, %r497, 1;
	not.pred 	%p27, %p26;
	add.s32 	%r498, %r190, %r718;
	mul.lo.s32 	%r499, %r498, 5;
	mul.wide.u32 	%rd20, %r499, 4;
	add.s64 	%rd8, %rd21, %rd20;
	@%p27 bra 	$L__BB0_47;
	ld.global.u32 	%r500, [%rd8];
	xor.b32  	%r723, %r723, %r500;
	ld.global.u32 	%r501, [%rd8+4];
	xor.b32  	%r722, %r722, %r501;
	ld.global.u32 	%r502, [%rd8+8];
	xor.b32  	%r721, %r721, %r502;
	ld.global.u32 	%r503, [%rd8+12];
	xor.b32  	%r720, %r720, %r503;
	ld.global.u32 	%r504, [%rd8+16];
	xor.b32  	%r719, %r719, %r504;
$L__BB0_47:
	and.b32  	%r506, %r496, 2;
	setp.eq.s32 	%p28, %r506, 0;
	@%p28 bra 	$L__BB0_49;
	ld.global.u32 	%r507, [%rd8+20];
	xor.b32  	%r723, %r723, %r507;
	ld.global.u32 	%r508, [%rd8+24];
	xor.b32  	%r722, %r722, %r508;
	ld.global.u32 	%r509, [%rd8+28];
	xor.b32  	%r721, %r721, %r509;
	ld.global.u32 	%r510, [%rd8+32];
	xor.b32  	%r720, %r720, %r510;
	ld.global.u32 	%r511, [%rd8+36];
	xor.b32  	%r719, %r719, %r511;
$L__BB0_49:
	and.b32  	%r513, %r496, 4;
	setp.eq.s32 	%p29, %r513, 0;
	@%p29 bra 	$L__BB0_51;
	ld.global.u32 	%r514, [%rd8+40];
	xor.b32  	%r723, %r723, %r514;
	ld.global.u32 	%r515, [%rd8+44];
	xor.b32  	%r722, %r722, %r515;
	ld.global.u32 	%r516, [%rd8+48];
	xor.b32  	%r721, %r721, %r516;
	ld.global.u32 	%r517, [%rd8+52];
	xor.b32  	%r720, %r720, %r517;
	ld.global.u32 	%r518, [%rd8+56];
	xor.b32  	%r719, %r719, %r518;
$L__BB0_51:
	and.b32  	%r520, %r496, 8;
	setp.eq.s32 	%p30, %r520, 0;
	@%p30 bra 	$L__BB0_53;
	ld.global.u32 	%r521, [%rd8+60];
	xor.b32  	%r723, %r723, %r521;
	ld.global.u32 	%r522, [%rd8+64];
	xor.b32  	%r722, %r722, %r522;
	ld.global.u32 	%r523, [%rd8+68];
	xor.b32  	%r721, %r721, %r523;
	ld.global.u32 	%r524, [%rd8+72];
	xor.b32  	%r720, %r720, %r524;
	ld.global.u32 	%r525, [%rd8+76];
	xor.b32  	%r719, %r719, %r525;
$L__BB0_53:
	and.b32  	%r527, %r496, 16;
	setp.eq.s32 	%p31, %r527, 0;
	@%p31 bra 	$L__BB0_55;
	ld.global.u32 	%r528, [%rd8+80];
	xor.b32  	%r723, %r723, %r528;
	ld.global.u32 	%r529, [%rd8+84];
	xor.b32  	%r722, %r722, %r529;
	ld.global.u32 	%r530, [%rd8+88];
	xor.b32  	%r721, %r721, %r530;
	ld.global.u32 	%r531, [%rd8+92];
	xor.b32  	%r720, %r720, %r531;
	ld.global.u32 	%r532, [%rd8+96];
	xor.b32  	%r719, %r719, %r532;
$L__BB0_55:
	and.b32  	%r534, %r496, 32;
	setp.eq.s32 	%p32, %r534, 0;
	@%p32 bra 	$L__BB0_57;
	ld.global.u32 	%r535, [%rd8+100];
	xor.b32  	%r723, %r723, %r535;
	ld.global.u32 	%r536, [%rd8+104];
	xor.b32  	%r722, %r722, %r536;
	ld.global.u32 	%r537, [%rd8+108];
	xor.b32  	%r721, %r721, %r537;
	ld.global.u32 	%r538, [%rd8+112];
	xor.b32  	%r720, %r720, %r538;
	ld.global.u32 	%r539, [%rd8+116];
	xor.b32  	%r719, %r719, %r539;
$L__BB0_57:
	and.b32  	%r541, %r496, 64;
	setp.eq.s32 	%p33, %r541, 0;
	@%p33 bra 	$L__BB0_59;
	ld.global.u32 	%r542, [%rd8+120];
	xor.b32  	%r723, %r723, %r542;
	ld.global.u32 	%r543, [%rd8+124];
	xor.b32  	%r722, %r722, %r543;
	ld.global.u32 	%r544, [%rd8+128];
	xor.b32  	%r721, %r721, %r544;
	ld.global.u32 	%r545, [%rd8+132];
	xor.b32  	%r720, %r720, %r545;
	ld.global.u32 	%r546, [%rd8+136];
	xor.b32  	%r719, %r719, %r546;
$L__BB0_59:
	and.b32  	%r548, %r496, 128;
	setp.eq.s32 	%p34, %r548, 0;
	@%p34 bra 	$L__BB0_61;
	ld.global.u32 	%r549, [%rd8+140];
	xor.b32  	%r723, %r723, %r549;
	ld.global.u32 	%r550, [%rd8+144];
	xor.b32  	%r722, %r722, %r550;
	ld.global.u32 	%r551, [%rd8+148];
	xor.b32  	%r721, %r721, %r551;
	ld.global.u32 	%r552, [%rd8+152];
	xor.b32  	%r720, %r720, %r552;
	ld.global.u32 	%r553, [%rd8+156];
	xor.b32  	%r719, %r719, %r553;
$L__BB0_61:
	and.b32  	%r555, %r496, 256;
	setp.eq.s32 	%p35, %r555, 0;
	@%p35 bra 	$L__BB0_63;
	ld.global.u32 	%r556, [%rd8+160];
	xor.b32  	%r723, %r723, %r556;
	ld.global.u32 	%r557, [%rd8+164];
	xor.b32  	%r722, %r722, %r557;
	ld.global.u32 	%r558, [%rd8+168];
	xor.b32  	%r721, %r721, %r558;
	ld.global.u32 	%r559, [%rd8+172];
	xor.b32  	%r720, %r720, %r559;
	ld.global.u32 	%r560, [%rd8+176];
	xor.b32  	%r719, %r719, %r560;
$L__BB0_63:
	and.b32  	%r562, %r496, 512;
	setp.eq.s32 	%p36, %r562, 0;
	@%p36 bra 	$L__BB0_65;
	ld.global.u32 	%r563, [%rd8+180];
	xor.b32  	%r723, %r723, %r563;
	ld.global.u32 	%r564, [%rd8+184];
	xor.b32  	%r722, %r722, %r564;
	ld.global.u32 	%r565, [%rd8+188];
	xor.b32  	%r721, %r721, %r565;
	ld.global.u32 	%r566, [%rd8+192];
	xor.b32  	%r720, %r720, %r566;
	ld.global.u32 	%r567, [%rd8+196];
	xor.b32  	%r719, %r719, %r567;
$L__BB0_65:
	and.b32  	%r569, %r496, 1024;
	setp.eq.s32 	%p37, %r569, 0;
	@%p37 bra 	$L__BB0_67;
	ld.global.u32 	%r570, [%rd8+200];
	xor.b32  	%r723, %r723, %r570;
	ld.global.u32 	%r571, [%rd8+204];
	xor.b32  	%r722, %r722, %r571;
	ld.global.u32 	%r572, [%rd8+208];
	xor.b32  	%r721, %r721, %r572;
	ld.global.u32 	%r573, [%rd8+212];
	xor.b32  	%r720, %r720, %r573;
	ld.global.u32 	%r574, [%rd8+216];
	xor.b32  	%r719, %r719, %r574;
$L__BB0_67:
	and.b32  	%r576, %r496, 2048;
	setp.eq.s32 	%p38, %r576, 0;
	@%p38 bra 	$L__BB0_69;
	ld.global.u32 	%r577, [%rd8+220];
	xor.b32  	%r723, %r723, %r577;
	ld.global.u32 	%r578, [%rd8+224];
	xor.b32  	%r722, %r722, %r578;
	ld.global.u32 	%r579, [%rd8+228];
	xor.b32  	%r721, %r721, %r579;
	ld.global.u32 	%r580, [%rd8+232];
	xor.b32  	%r720, %r720, %r580;
	ld.global.u32 	%r581, [%rd8+236];
	xor.b32  	%r719, %r719, %r581;
$L__BB0_69:
	and.b32  	%r583, %r496, 4096;
	setp.eq.s32 	%p39, %r583, 0;
	@%p39 bra 	$L__BB0_71;
	ld.global.u32 	%r584, [%rd8+240];
	xor.b32  	%r723, %r723, %r584;
	ld.global.u32 	%r585, [%rd8+244];
	xor.b32  	%r722, %r722, %r585;
	ld.global.u32 	%r586, [%rd8+248];
	xor.b32  	%r721, %r721, %r586;
	ld.global.u32 	%r587, [%rd8+252];
	xor.b32  	%r720, %r720, %r587;
	ld.global.u32 	%r588, [%rd8+256];
	xor.b32  	%r719, %r719, %r588;
$L__BB0_71:
	and.b32  	%r590, %r496, 8192;
	setp.eq.s32 	%p40, %r590, 0;
	@%p40 bra 	$L__BB0_73;
	ld.global.u32 	%r591, [%rd8+260];
	xor.b32  	%r723, %r723, %r591;
	ld.global.u32 	%r592, [%rd8+264];
	xor.b32  	%r722, %r722, %r592;
	ld.global.u32 	%r593, [%rd8+268];
	xor.b32  	%r721, %r721, %r593;
	ld.global.u32 	%r594, [%rd8+272];
	xor.b32  	%r720, %r720, %r594;
	ld.global.u32 	%r595, [%rd8+276];
	xor.b32  	%r719, %r719, %r595;
$L__BB0_73:
	and.b32  	%r597, %r496, 16384;
	setp.eq.s32 	%p41, %r597, 0;
	@%p41 bra 	$L__BB0_75;
	ld.global.u32 	%r598, [%rd8+280];
	xor.b32  	%r723, %r723, %r598;
	ld.global.u32 	%r599, [%rd8+284];
	xor.b32  	%r722, %r722, %r599;
	ld.global.u32 	%r600, [%rd8+288];
	xor.b32  	%r721, %r721, %r600;
	ld.global.u32 	%r601, [%rd8+292];
	xor.b32  	%r720, %r720, %r601;
	ld.global.u32 	%r602, [%rd8+296];
	xor.b32  	%r719, %r719, %r602;
$L__BB0_75:
	and.b32  	%r604, %r496, 32768;
	setp.eq.s32 	%p42, %r604, 0;
	@%p42 bra 	$L__BB0_77;
	ld.global.u32 	%r605, [%rd8+300];
	xor.b32  	%r723, %r723, %r605;
	ld.global.u32 	%r606, [%rd8+304];
	xor.b32  	%r722, %r722, %r606;
	ld.global.u32 	%r607, [%rd8+308];
	xor.b32  	%r721, %r721, %r607;
	ld.global.u32 	%r608, [%rd8+312];
	xor.b32  	%r720, %r720, %r608;
	ld.global.u32 	%r609, [%rd8+316];
	xor.b32  	%r719, %r719, %r609;
$L__BB0_77:
	add.s32 	%r718, %r718, 16;
	setp.ne.s32 	%p43, %r718, 32;
	@%p43 bra 	$L__BB0_45;
	mad.lo.s32 	%r610, %r712, -31, %r190;
	add.s32 	%r712, %r610, 1;
	setp.ne.s32 	%p44, %r712, 5;
	@%p44 bra 	$L__BB0_44;
	st.global.u32 	[%rd2+4], %r723;
	st.global.u32 	[%rd2+8], %r722;
	st.global.u32 	[%rd2+12], %r721;
	st.global.u32 	[%rd2+16], %r720;
	st.global.u32 	[%rd2+20], %r719;
	mov.pred 	%p46, 0;
	@%p1 bra 	$L__BB0_43;
	add.s32 	%r611, %r1, 724874;
	st.global.u32 	[%rd2], %r611;
	mov.b32 	%r612, 0;
	st.global.v2.u32 	[%rd2+24], {%r612, %r612};
	st.global.u32 	[%rd2+32], %r612;
	mov.b64 	%rd22, 0;
	st.global.u64 	[%rd2+40], %rd22;
	ret;

}
	// .globl	_Z6kernelPfP17curandStateXORWOWii
.visible .entry _Z6kernelPfP17curandStateXORWOWii(
	.param .u64 .ptr .align 1 _Z6kernelPfP17curandStateXORWOWii_param_0,
	.param .u64 .ptr .align 1 _Z6kernelPfP17curandStateXORWOWii_param_1,
	.param .u32 _Z6kernelPfP17curandStateXORWOWii_param_2,
	.param .u32 _Z6kernelPfP17curandStateXORWOWii_param_3
)
{


	ret;

}


// ===== COMPILED SASS (sm_100) =====

	.target	sm_100

	.elftype	@"ET_EXEC"


//--------------------- .note.nv.tkinfo           --------------------------
	.section	.note.nv.tkinfo,"",@"SHT_NOTE"
	.sectionflags	@"SHF_NOTE_NV_TKINFO"
	.tkinfo
        /*0018*/ 	.word	0x00000002
        /*0030*/ 	.string	""
        /*0030*/ 	.string	"ptxas"
        /*0030*/ 	.string	"Cuda compilation tools, release 13.0, V13.0.88"
        /*0030*/ 	.string	"Build cuda_13.0.r13.0/compiler.36424714_0"
        /*0030*/ 	.string	"-arch sm_100 -m 64 "



//--------------------- .note.nv.cuinfo           --------------------------
	.section	.note.nv.cuinfo,"",@"SHT_NOTE"
	.sectionflags	@"SHF_NOTE_NV_CUINFO"
        /*0018*/ 	.short	0x0002
        /*001a*/ 	.short	0x0064
        /*001c*/ 	.short	0x0082
	.zero		2


//--------------------- .nv.info                  --------------------------
	.section	.nv.info,"",@"SHT_CUDA_INFO"
	.align	4


	//----- nvinfo : EIATTR_REGCOUNT
	.align		4
        /*0000*/ 	.byte	0x04, 0x2f
        /*0002*/ 	.short	(.L_10 - .L_9)
	.align		4
.L_9:
        /*0004*/ 	.word	index@(_Z12setup_kernelP17curandStateXORWOWm)
        /*0008*/ 	.word	0x00000020


	//----- nvinfo : EIATTR_FRAME_SIZE
	.align		4
.L_10:
        /*000c*/ 	.byte	0x04, 0x11
        /*000e*/ 	.short	(.L_12 - .L_11)
	.align		4
.L_11:
        /*0010*/ 	.word	index@(_Z12setup_kernelP17curandStateXORWOWm)
        /*0014*/ 	.word	0x00000000


	//----- nvinfo : EIATTR_REGCOUNT
	.align		4
.L_12:
        /*0018*/ 	.byte	0x04, 0x2f
        /*001a*/ 	.short	(.L_14 - .L_13)
	.align		4
.L_13:
        /*001c*/ 	.word	index@(_Z6kernelPfP17curandStateXORWOWii)
        /*0020*/ 	.word	0x00000004


	//----- nvinfo : EIATTR_FRAME_SIZE
	.align		4
.L_14:
        /*0024*/ 	.byte	0x04, 0x11
        /*0026*/ 	.short	(.L_16 - .L_15)
	.align		4
.L_15:
        /*0028*/ 	.word	index@(_Z6kernelPfP17curandStateXORWOWii)
        /*002c*/ 	.word	0x00000000


	//----- nvinfo : EIATTR_MIN_STACK_SIZE
	.align		4
.L_16:
        /*0030*/ 	.byte	0x04, 0x12
        /*0032*/ 	.short	(.L_18 - .L_17)
	.align		4
.L_17:
        /*0034*/ 	.word	index@(_Z6kernelPfP17curandStateXORWOWii)
        /*0038*/ 	.word	0x00000000


	//----- nvinfo : EIATTR_MIN_STACK_SIZE
	.align		4
.L_18:
        /*003c*/ 	.byte	0x04, 0x12
        /*003e*/ 	.short	(.L_20 - .L_19)
	.align		4
.L_19:
        /*0040*/ 	.word	index@(_Z12setup_kernelP17curandStateXORWOWm)
        /*0044*/ 	.word	0x00000000
.L_20:


//--------------------- .nv.compat                --------------------------
	.section	.nv.compat,"",@"SHT_CUDA_COMPAT_INFO"
	.align	4
        /*0000*/ 	.byte	0x02, 0x09, 0x00, 0x00, 0x02, 0x02, 0x01, 0x00, 0x02, 0x05, 0x05, 0x00, 0x03, 0x07, 0x01, 0x01
        /*0010*/ 	.byte	0x02, 0x03, 0x00, 0x00, 0x02, 0x06, 0x01, 0x00, 0x04, 0x0b, 0x08, 0x00, 0x09, 0x00, 0x00, 0x00
        /*0020*/ 	.byte	0x00, 0x00, 0x00, 0x00


//--------------------- .nv.info._Z6kernelPfP17curandStateXORWOWii --------------------------
	.section	.nv.info._Z6kernelPfP17curandStateXORWOWii,"",@"SHT_CUDA_INFO"
	.sectionflags	@""
	.align	4


	//----- nvinfo : EIATTR_CUDA_API_VERSION
	.align		4
        /*0000*/ 	.byte	0x04, 0x37
        /*0002*/ 	.short	(.L_22 - .L_21)
.L_21:
        /*0004*/ 	.word	0x00000082


	//----- nvinfo : EIATTR_KPARAM_INFO
	.align		4
.L_22:
        /*0008*/ 	.byte	0x04, 0x17
        /*000a*/ 	.short	(.L_24 - .L_23)
.L_23:
        /*000c*/ 	.word	0x00000000
        /*0010*/ 	.short	0x0003
        /*0012*/ 	.short	0x0014
        /*0014*/ 	.byte	0x00, 0xf0, 0x11, 0x00


	//----- nvinfo : EIATTR_KPARAM_INFO
	.align		4
.L_24:
        /*0018*/ 	.byte	0x04, 0x17
        /*001a*/ 	.short	(.L_26 - .L_25)
.L_25:
        /*001c*/ 	.word	0x00000000
        /*0020*/ 	.short	0x0002
        /*0022*/ 	.short	0x0010
        /*0024*/ 	.byte	0x00, 0xf0, 0x11, 0x00


	//----- nvinfo : EIATTR_KPARAM_INFO
	.align		4
.L_26:
        /*0028*/ 	.byte	0x04, 0x17
        /*002a*/ 	.short	(.L_28 - .L_27)
.L_27:
        /*002c*/ 	.word	0x00000000
        /*0030*/ 	.short	0x0001
        /*0032*/ 	.short	0x0008
        /*0034*/ 	.byte	0x00, 0xf5, 0x21, 0x00


	//----- nvinfo : EIATTR_KPARAM_INFO
	.align		4
.L_28:
        /*0038*/ 	.byte	0x04, 0x17
        /*003a*/ 	.short	(.L_30 - .L_29)
.L_29:
        /*003c*/ 	.word	0x00000000
        /*0040*/ 	.short	0x0000
        /*0042*/ 	.short	0x0000
        /*0044*/ 	.byte	0x00, 0xf5, 0x21, 0x00


	//----- nvinfo : EIATTR_SPARSE_MMA_MASK
	.align		4
.L_30:
        /*0048*/ 	.byte	0x03, 0x50
        /*004a*/ 	.short	0x0000


	//----- nvinfo : EIATTR_MAXREG_COUNT
	.align		4
        /*004c*/ 	.byte	0x03, 0x1b
        /*004e*/ 	.short	0x00ff


	//----- nvinfo : EIATTR_MERCURY_ISA_VERSION
	.align		4
        /*0050*/ 	.byte	0x03, 0x5f
        /*0052*/ 	.short	0x0101


	//----- nvinfo : EIATTR_VRC_CTA_INIT_COUNT
	.align		4
        /*0054*/ 	.byte	0x02, 0x4a
	.zero		1
	.zero		1


	//----- nvinfo : EIATTR_EXIT_INSTR_OFFSETS
	.align		4
        /*0058*/ 	.byte	0x04, 0x1c
        /*005a*/ 	.short	(.L_32 - .L_31)


	//   ....[0]....
.L_31:
        /*005c*/ 	.word	0x00000010


	//----- nvinfo : EIATTR_CBANK_PARAM_SIZE
	.align		4
.L_32:
        /*0060*/ 	.byte	0x03, 0x19
        /*0062*/ 	.short	0x0018


	//----- nvinfo : EIATTR_PARAM_CBANK
	.align		4
        /*0064*/ 	.byte	0x04, 0x0a
        /*0066*/ 	.short	(.L_34 - .L_33)
	.align		4
.L_33:
        /*0068*/ 	.word	index@(.nv.constant0._Z6kernelPfP17curandStateXORWOWii)
        /*006c*/ 	.short	0x0380
        /*006e*/ 	.short	0x0018


	//----- nvinfo : EIATTR_SW_WAR
	.align		4
.L_34:
        /*0070*/ 	.byte	0x04, 0x36
        /*0072*/ 	.short	(.L_36 - .L_35)
.L_35:
        /*0074*/ 	.word	0x00000008
.L_36:


//--------------------- .nv.info._Z12setup_kernelP17curandStateXORWOWm --------------------------
	.section	.nv.info._Z12setup_kernelP17curandStateXORWOWm,"",@"SHT_CUDA_INFO"
	.sectionflags	@""
	.align	4


	//----- nvinfo : EIATTR_CUDA_API_VERSION
	.align		4
        /*0000*/ 	.byte	0x04, 0x37
        /*0002*/ 	.short	(.L_38 - .L_37)
.L_37:
        /*0004*/ 	.word	0x00000082


	//----- nvinfo : EIATTR_KPARAM_INFO
	.align		4
.L_38:
        /*0008*/ 	.byte	0x04, 0x17
        /*000a*/ 	.short	(.L_40 - .L_39)
.L_39:
        /*000c*/ 	.word	0x00000000
        /*0010*/ 	.short	0x0001
        /*0012*/ 	.short	0x0008
        /*0014*/ 	.byte	0x00, 0xf0, 0x21, 0x00


	//----- nvinfo : EIATTR_KPARAM_INFO
	.align		4
.L_40:
        /*0018*/ 	.byte	0x04, 0x17
        /*001a*/ 	.short	(.L_42 - .L_41)
.L_41:
        /*001c*/ 	.word	0x00000000
        /*0020*/ 	.short	0x0000
        /*0022*/ 	.short	0x0000
        /*0024*/ 	.byte	0x00, 0xf5, 0x21, 0x00


	//----- nvinfo : EIATTR_SPARSE_MMA_MASK
	.align		4
.L_42:
        /*0028*/ 	.byte	0x03, 0x50
        /*002a*/ 	.short	0x0000


	//----- nvinfo : EIATTR_MAXREG_COUNT
	.align		4
        /*002c*/ 	.byte	0x03, 0x1b
        /*002e*/ 	.short	0x00ff


	//----- nvinfo : EIATTR_MERCURY_ISA_VERSION
	.align		4
        /*0030*/ 	.byte	0x03, 0x5f
        /*0032*/ 	.short	0x0101


	//----- nvinfo : EIATTR_VRC_CTA_INIT_COUNT
	.align		4
        /*0034*/ 	.byte	0x02, 0x4a
	.zero		1
	.zero		1


	//----- nvinfo : EIATTR_EXIT_INSTR_OFFSETS
	.align		4
        /*0038*/ 	.byte	0x04, 0x1c
        /*003a*/ 	.short	(.L_44 - .L_43)


	//   ....[0]....
.L_43:
        /*003c*/ 	.word	0x00001b60


	//----- nvinfo : EIATTR_CRS_STACK_SIZE
	.align		4
.L_44:
        /*0040*/ 	.byte	0x04, 0x1e
        /*0042*/ 	.short	(.L_46 - .L_45)
.L_45:
        /*0044*/ 	.word	0x00000000


	//----- nvinfo : EIATTR_CBANK_PARAM_SIZE
	.align		4
.L_46:
        /*0048*/ 	.byte	0x03, 0x19
        /*004a*/ 	.short	0x0010


	//----- nvinfo : EIATTR_PARAM_CBANK
	.align		4
        /*004c*/ 	.byte	0x04, 0x0a
        /*004e*/ 	.short	(.L_48 - .L_47)
	.align		4
.L_47:
        /*0050*/ 	.word	index@(.nv.constant0._Z12setup_kernelP17curandStateXORWOWm)
        /*0054*/ 	.short	0x0380
        /*0056*/ 	.short	0x0010


	//----- nvinfo : EIATTR_SW_WAR
	.align		4
.L_48:
        /*0058*/ 	.byte	0x04, 0x36
        /*005a*/ 	.short	(.L_50 - .L_49)
.L_49:
        /*005c*/ 	.word	0x00000008
.L_50:


//--------------------- .nv.callgraph             --------------------------
	.section	.nv.callgraph,"",@"SHT_CUDA_CALLGRAPH"
	.align	4
	.sectionentsize	8
	.align		4
        /*0000*/ 	.word	0x00000000
	.align		4
        /*0004*/ 	.word	0xffffffff
	.align		4
        /*0008*/ 	.word	0x00000000
	.align		4
        /*000c*/ 	.word	0xfffffffe
	.align		4
        /*0010*/ 	.word	0x00000000
	.align		4
        /*0014*/ 	.word	0xfffffffd
	.align		4
        /*0018*/ 	.word	0x00000000
	.align		4
        /*001c*/ 	.word	0xfffffffc


//--------------------- .nv.constant4             --------------------------
	.section	.nv.constant4,"a",@progbits
	.align	8
	.align		8
.nv.constant4:
        /*0000*/ 	.dword	precalc_xorwow_matrix
	.align		8
        /*0008*/ 	.dword	precalc_xorwow_offset_matrix
	.align		8
        /*0010*/ 	.dword	mrg32k3aM1
	.align		8
        /*0018*/ 	.dword	mrg32k3aM2
	.align		8
        /*0020*/ 	.dword	mrg32k3aM1SubSeq
	.align		8
        /*0028*/ 	.dword	mrg32k3aM2SubSeq
	.align		8
        /*0030*/ 	.dword	mrg32k3aM1Seq
	.align		8
        /*0038*/ 	.dword	mrg32k3aM2Seq


//--------------------- .nv.constant3             --------------------------
	.section	.nv.constant3,"a",@progbits
	.align	8
.nv.constant3:
	.type		__cr_lgamma_table,@object
	.size		__cr_lgamma_table,(.L_8 - __cr_lgamma_table)
__cr_lgamma_table:
        /*0000*/ 	.byte	0x00, 0x00, 0x00, 0x00, 0x00, 0x00, 0x00, 0x00, 0x00, 0x00, 0x00, 0x00, 0x00, 0x00, 0x00, 0x00
        /*0010*/ 	.byte	0xef, 0x39, 0xfa, 0xfe, 0x42, 0x2e, 0xe6, 0x3f, 0x02, 0x20, 0x2a, 0xfa, 0x0b, 0xab, 0xfc, 0x3f
        /*0020*/ 	.byte	0xf9, 0x2c, 0x92, 0x7c, 0xa7, 0x6c, 0x09, 0x40, 0xc9, 0x79, 0x44, 0x3c, 0x64, 0x26, 0x13, 0x40
        /*0030*/ 	.byte	0xca, 0x01, 0xcf, 0x3a, 0x27, 0x51, 0x1a, 0x40, 0x30, 0xcc, 0x2d, 0xf3, 0xe1, 0x0c, 0x21, 0x40
        /*0040*/ 	.byte	0x0d, 0xb7, 0xfc, 0x82, 0x8e, 0x35, 0x25, 0x40
.L_8:


//--------------------- .text._Z6kernelPfP17curandStateXORWOWii --------------------------
	.section	.text._Z6kernelPfP17curandStateXORWOWii,"ax",@progbits
	.align	128
        .global         _Z6kernelPfP17curandStateXORWOWii
        .type           _Z6kernelPfP17curandStateXORWOWii,@function
        .size           _Z6kernelPfP17curandStateXORWOWii,(.L_x_13 - _Z6kernelPfP17curandStateXORWOWii)
        .other          _Z6kernelPfP17curandStateXORWOWii,@"STO_CUDA_ENTRY STV_DEFAULT"
_Z6kernelPfP17curandStateXORWOWii:
.text._Z6kernelPfP17curandStateXORWOWii:
[----:B------:R-:W-:Y:S01]  /*0000*/  LDC R1, c[0x0][0x37c] ;  /* 0x0000df00ff017b82 */ /* 0x000fe20000000800 */
[----:B------:R-:W-:Y:S05]  /*0010*/  EXIT ;  /* 0x000000000000794d */ /* 0x000fea0003800000 */
.L_x_0:
[----:B------:R-:W-:-:S00]  /*0020*/  BRA `(.L_x_0) ;  /* 0xfffffffc00fc7947 */ /* 0x000fc0000383ffff */
[----:B------:R-:W-:-:S00]  /*0030*/  NOP ;  /* 0x0000000000007918 */ /* 0x000fc00000000000 */
        /* <DEDUP_REMOVED lines=12> */
.L_x_13:


//--------------------- .text._Z12setup_kernelP17curandStateXORWOWm --------------------------
	.section	.text._Z12setup_kernelP17curandStateXORWOWm,"ax",@progbits
	.align	128
        .global         _Z12setup_kernelP17curandStateXORWOWm
        .type           _Z12setup_kernelP17curandStateXORWOWm,@function
        .size           _Z12setup_kernelP17curandStateXORWOWm,(.L_x_14 - _Z12setup_kernelP17curandStateXORWOWm)
        .other          _Z12setup_kernelP17curandStateXORWOWm,@"STO_CUDA_ENTRY STV_DEFAULT"
_Z12setup_kernelP17curandStateXORWOWm:
.text._Z12setup_kernelP17curandStateXORWOWm:
[----:B------:R-:W-:Y:S08]  /*0000*/  LDC R1, c[0x0][0x37c] ;  /* 0x0000df00ff017b82 */ /* 0x000ff00000000800 */
[----:B------:R-:W0:Y:S01]  /*0010*/  LDC.64 R2, c[0x0][0x388] ;  /* 0x0000e200ff027b82 */ /* 0x000e220000000a00 */
[----:B------:R-:W1:Y:S01]  /*0020*/  S2R R13, SR_TID.X ;  /* 0x00000000000d7919 */ /* 0x000e620000002100 */
[----:B------:R-:W1:Y:S01]  /*0030*/  LDCU UR4, c[0x0][0x360] ;  /* 0x00006c00ff0477ac */ /* 0x000e620008000800 */
[----:B------:R-:W-:Y:S01]  /*0040*/  BSSY.RECONVERGENT B0, `(.L_x_1) ;  /* 0x00000e6000007945 */ /* 0x000fe20003800200 */
[----:B------:R-:W1:Y:S01]  /*0050*/  S2R R4, SR_CTAID.X ;  /* 0x0000000000047919 */ /* 0x000e620000002500 */
[----:B------:R-:W2:Y:S03]  /*0060*/  LDCU.64 UR6, c[0x0][0x358] ;  /* 0x00006b00ff0677ac */ /* 0x000ea60008000a00 */
[----:B------:R-:W3:Y:S01]  /*0070*/  LDC.64 R6, c[0x0][0x380] ;  /* 0x0000e000ff067b82 */ /* 0x000ee20000000a00 */
[----:B0-----:R-:W-:-:S02]  /*0080*/  LOP3.LUT R0, R2, 0xaad26b49, RZ, 0x3c, !PT ;  /* 0xaad26b4902007812 */ /* 0x001fc400078e3cff */
[----:B------:R-:W-:-:S03]  /*0090*/  LOP3.LUT R2, R3, 0xf7dcefdd, RZ, 0x3c, !PT ;  /* 0xf7dcefdd03027812 */ /* 0x000fc600078e3cff */
[----:B------:R-:W-:Y:S02]  /*00a0*/  IMAD R0, R0, 0x4182bed5, RZ ;  /* 0x4182bed500007824 */ /* 0x000fe400078e02ff */
[----:B------:R-:W-:Y:S02]  /*00b0*/  IMAD R3, R2, -0x658354e5, RZ ;  /* 0x9a7cab1b02037824 */ /* 0x000fe400078e02ff */
[C---:B------:R-:W-:Y:S01]  /*00c0*/  VIADD R5, R0.reuse, 0x75bcd15 ;  /* 0x075bcd1500057836 */ /* 0x040fe20000000000 */
[C---:B------:R-:W-:Y:S01]  /*00d0*/  LOP3.LUT R8, R0.reuse, 0x159a55e5, RZ, 0x3c, !PT ;  /* 0x159a55e500087812 */ /* 0x040fe200078e3cff */
[----:B------:R-:W-:Y:S01]  /*00e0*/  IMAD.IADD R2, R0, 0x1, R3 ;  /* 0x0000000100027824 */ /* 0x000fe200078e0203 */
[----:B------:R-:W-:Y:S01]  /*00f0*/  LOP3.LUT R10, R3, 0x5491333, RZ, 0x3c, !PT ;  /* 0x05491333030a7812 */ /* 0x000fe200078e3cff */
[----:B-1----:R-:W-:Y:S02]  /*0100*/  IMAD R13, R4, UR4, R13 ;  /* 0x00000004040d7c24 */ /* 0x002fe4000f8e020d */
[----:B------:R-:W-:-:S02]  /*0110*/  VIADD R11, R0, 0x583f19 ;  /* 0x00583f19000b7836 */ /* 0x000fc40000000000 */
[C---:B---3--:R-:W-:Y:S01]  /*0120*/  IMAD.WIDE R6, R13.reuse, 0x30, R6 ;  /* 0x000000300d067825 */ /* 0x048fe200078e0206 */
[----:B------:R-:W-:-:S03]  /*0130*/  ISETP.NE.AND P0, PT, R13, RZ, PT ;  /* 0x000000ff0d00720c */ /* 0x000fc60003f05270 */
[----:B------:R-:W-:Y:S01]  /*0140*/  VIADD R9, R3, 0x1f123bb5 ;  /* 0x1f123bb503097836 */ /* 0x000fe20000000000 */
[----:B--2---:R0:W-:Y:S01]  /*0150*/  STG.E.64 desc[UR6][R6.64+0x10], R10 ;  /* 0x0000100a06007986 */ /* 0x0041e2000c101b06 */
[----:B------:R-:W-:-:S03]  /*0160*/  VIADD R4, R2, 0x64f0c9 ;  /* 0x0064f0c902047836 */ /* 0x000fc60000000000 */
[----:B------:R0:W-:Y:S04]  /*0170*/  STG.E.64 desc[UR6][R6.64+0x8], R8 ;  /* 0x0000080806007986 */ /* 0x0001e8000c101b06 */
[----:B------:R0:W-:Y:S01]  /*0180*/  STG.E.64 desc[UR6][R6.64], R4 ;  /* 0x0000000406007986 */ /* 0x0001e2000c101b06 */
[----:B------:R-:W-:Y:S05]  /*0190*/  @!P0 BRA `(.L_x_2) ;  /* 0x0000000c00408947 */ /* 0x000fea0003800000 */
[----:B------:R-:W-:Y:S01]  /*01a0*/  SHF.R.S32.HI R0, RZ, 0x1f, R13 ;  /* 0x0000001fff007819 */ /* 0x000fe2000001140d */
[----:B------:R-:W-:-:S07]  /*01b0*/  IMAD.MOV.U32 R12, RZ, RZ, RZ ;  /* 0x000000ffff0c7224 */ /* 0x000fce00078e00ff */
.L_x_8:
[----:B-1----:R-:W-:Y:S01]  /*01c0*/  LOP3.LUT R2, R13, 0x3, RZ, 0xc0, !PT ;  /* 0x000000030d027812 */ /* 0x002fe200078ec0ff */
[----:B------:R-:W-:Y:S03]  /*01d0*/  BSSY.RECONVERGENT B1, `(.L_x_3) ;  /* 0x00000c6000017945 */ /* 0x000fe60003800200 */
[----:B------:R-:W-:-:S04]  /*01e0*/  ISETP.NE.U32.AND P0, PT, R2, RZ, PT ;  /* 0x000000ff0200720c */ /* 0x000fc80003f05070 */
[----:B------:R-:W-:-:S13]  /*01f0*/  ISETP.NE.AND.EX P0, PT, RZ, RZ, PT, P0 ;  /* 0x000000ffff00720c */ /* 0x000fda0003f05300 */
[----:B------:R-:W-:Y:S05]  /*0200*/  @!P0 BRA `(.L_x_4) ;  /* 0x0000000c00088947 */ /* 0x000fea0003800000 */
[----:B0-----:R-:W0:Y:S01]  /*0210*/  LDC.64 R8, c[0x4][RZ] ;  /* 0x01000000ff087b82 */ /* 0x001e220000000a00 */
[----:B------:R-:W-:Y:S02]  /*0220*/  IMAD.MOV.U32 R14, RZ, RZ, RZ ;  /* 0x000000ffff0e7224 */ /* 0x000fe400078e00ff */
[----:B0-----:R-:W-:-:S07]  /*0230*/  IMAD.WIDE.U32 R8, R12, 0xc80, R8 ;  /* 0x00000c800c087825 */ /* 0x001fce00078e0008 */
.L_x_7:
[----:B-1----:R-:W-:Y:S01]  /*0240*/  IMAD.MOV.U32 R15, RZ, RZ, RZ ;  /* 0x000000ffff0f7224 */ /* 0x002fe200078e00ff */
[----:B------:R-:W-:Y:S01]  /*0250*/  CS2R R2, SRZ ;  /* 0x0000000000027805 */ /* 0x000fe2000001ff00 */
[----:B------:R-:W-:Y:S01]  /*0260*/  IMAD.MOV.U32 R17, RZ, RZ, RZ ;  /* 0x000000ffff117224 */ /* 0x000fe200078e00ff */
[----:B------:R-:W-:-:S07]  /*0270*/  CS2R R4, SRZ ;  /* 0x0000000000047805 */ /* 0x000fce000001ff00 */
.L_x_6:
[----:B------:R-:W-:-:S05]  /*0280*/  IMAD.WIDE.U32 R10, R17, 0x4, R6 ;  /* 0x00000004110a7825 */ /* 0x000fca00078e0006 */
[----:B------:R0:W5:Y:S01]  /*0290*/  LDG.E R16, desc[UR6][R10.64+0x4] ;  /* 0x000004060a107981 */ /* 0x000162000c1e1900 */
[----:B------:R-:W-:-:S07]  /*02a0*/  IMAD.MOV.U32 R19, RZ, RZ, RZ ;  /* 0x000000ffff137224 */ /* 0x000fce00078e00ff */
.L_x_5:
[----:B-----5:R-:W-:Y:S01]  /*02b0*/  SHF.R.U32.HI R24, RZ, R19, R16 ;  /* 0x00000013ff187219 */ /* 0x020fe20000011610 */
[----:B0-----:R-:W-:-:S03]  /*02c0*/  IMAD.SHL.U32 R10, R17, 0x20, RZ ;  /* 0x00000020110a7824 */ /* 0x001fc600078e00ff */
[----:B------:R-:W-:Y:S01]  /*02d0*/  LOP3.LUT R11, R24, 0x1, RZ, 0xc0, !PT ;  /* 0x00000001180b7812 */ /* 0x000fe200078ec0ff */
[----:B------:R-:W-:-:S03]  /*02e0*/  IMAD.IADD R10, R10, 0x1, R19 ;  /* 0x000000010a0a7824 */ /* 0x000fc600078e0213 */
[----:B------:R-:W-:Y:S01]  /*02f0*/  ISETP.NE.U32.AND P0, PT, R11, 0x1, PT ;  /* 0x000000010b00780c */ /* 0x000fe20003f05070 */
[----:B------:R-:W-:-:S03]  /*0300*/  IMAD R11, R10, 0x5, RZ ;  /* 0x000000050a0b7824 */ /* 0x000fc600078e02ff */
[----:B------:R-:W-:Y:S01]  /*0310*/  R2P PR, R24, 0x7e ;  /* 0x0000007e18007804 */ /* 0x000fe20000000000 */
[----:B------:R-:W-:-:S08]  /*0320*/  IMAD.WIDE.U32 R10, R11, 0x4, R8 ;  /* 0x000000040b0a7825 */ /* 0x000fd000078e0008 */
[----:B------:R-:W2:Y:S04]  /*0330*/  @!P0 LDG.E R18, desc[UR6][R10.64] ;  /* 0x000000060a128981 */ /* 0x000ea8000c1e1900 */
[----:B------:R-:W3:Y:S04]  /*0340*/  @!P0 LDG.E R20, desc[UR6][R10.64+0x10] ;  /* 0x000010060a148981 */ /* 0x000ee8000c1e1900 */
[----:B------:R-:W4:Y:S04]  /*0350*/  @P1 LDG.E R22, desc[UR6][R10.64+0x14] ;  /* 0x000014060a161981 */ /* 0x000f28000c1e1900 */
[----:B------:R-:W4:Y:S04]  /*0360*/  @P2 LDG.E R26, desc[UR6][R10.64+0x28] ;  /* 0x000028060a1a2981 */ /* 0x000f28000c1e1900 */
[----:B------:R-:W4:Y:S04]  /*0370*/  @!P0 LDG.E R21, desc[UR6][R10.64+0x4] ;  /* 0x000004060a158981 */ /* 0x000f28000c1e1900 */
[----:B------:R-:W4:Y:S04]  /*0380*/  @!P0 LDG.E R23, desc[UR6][R10.64+0xc] ;  /* 0x00000c060a178981 */ /* 0x000f28000c1e1900 */
[----:B------:R-:W4:Y:S04]  /*0390*/  @P1 LDG.E R25, desc[UR6][R10.64+0x18] ;  /* 0x000018060a191981 */ /* 0x000f28000c1e1900 */
[----:B------:R-:W4:Y:S04]  /*03a0*/  @P3 LDG.E R28, desc[UR6][R10.64+0x3c] ;  /* 0x00003c060a1c3981 */ /* 0x000f28000c1e1900 */
[----:B------:R-:W4:Y:S01]  /*03b0*/  @P6 LDG.E R27, desc[UR6][R10.64+0x7c] ;  /* 0x00007c060a1b6981 */ /* 0x000f22000c1e1900 */
[----:B--2---:R-:W-:-:S03]  /*03c0*/  @!P0 LOP3.LUT R15, R15, R18, RZ, 0x3c, !PT ;  /* 0x000000120f0f8212 */ /* 0x004fc600078e3cff */
[----:B------:R-:W2:Y:S01]  /*03d0*/  @!P0 LDG.E R18, desc[UR6][R10.64+0x8] ;  /* 0x000008060a128981 */ /* 0x000ea2000c1e1900 */
[----:B---3--:R-:W-:-:S03]  /*03e0*/  @!P0 LOP3.LUT R3, R3, R20, RZ, 0x3c, !PT ;  /* 0x0000001403038212 */ /* 0x008fc600078e3cff */
[----:B------:R-:W3:Y:S01]  /*03f0*/  @P1 LDG.E R20, desc[UR6][R10.64+0x24] ;  /* 0x000024060a141981 */ /* 0x000ee2000c1e1900 */
[----:B----4-:R-:W-:-:S03]  /*0400*/  @P1 LOP3.LUT R15, R15, R22, RZ, 0x3c, !PT ;  /* 0x000000160f0f1212 */ /* 0x010fc600078e3cff */
[----:B------:R-:W4:Y:S01]  /*0410*/  @P2 LDG.E R22, desc[UR6][R10.64+0x38] ;  /* 0x000038060a162981 */ /* 0x000f22000c1e1900 */
[----:B------:R-:W-:-:S03]  /*0420*/  @P2 LOP3.LUT R15, R15, R26, RZ, 0x3c, !PT ;  /* 0x0000001a0f0f2212 */ /* 0x000fc600078e3cff */
[----:B------:R-:W4:Y:S01]  /*0430*/  @P4 LDG.E R26, desc[UR6][R10.64+0x50] ;  /* 0x000050060a1a4981 */ /* 0x000f22000c1e1900 */
[----:B------:R-:W-:-:S03]  /*0440*/  @!P0 LOP3.LUT R4, R4, R21, RZ, 0x3c, !PT ;  /* 0x0000001504048212 */ /* 0x000fc600078e3cff */
[----:B------:R-:W4:Y:S01]  /*0450*/  @P1 LDG.E R21, desc[UR6][R10.64+0x20] ;  /* 0x000020060a151981 */ /* 0x000f22000c1e1900 */
[----:B------:R-:W-:-:S03]  /*0460*/  @!P0 LOP3.LUT R2, R2, R23, RZ, 0x3c, !PT ;  /* 0x0000001702028212 */ /* 0x000fc600078e3cff */
[----:B------:R-:W4:Y:S01]  /*0470*/  @P2 LDG.E R23, desc[UR6][R10.64+0x2c] ;  /* 0x00002c060a172981 */ /* 0x000f22000c1e1900 */
[----:B------:R-:W-:-:S03]  /*0480*/  @P1 LOP3.LUT R4, R4, R25, RZ, 0x3c, !PT ;  /* 0x0000001904041212 */ /* 0x000fc600078e3cff */
[----:B------:R-:W4:Y:S01]  /*0490*/  @P2 LDG.E R25, desc[UR6][R10.64+0x34] ;  /* 0x000034060a192981 */ /* 0x000f22000c1e1900 */
[----:B--2---:R-:W-:-:S03]  /*04a0*/  @!P0 LOP3.LUT R5, R5, R18, RZ, 0x3c, !PT ;  /* 0x0000001205058212 */ /* 0x004fc600078e3cff */
[----:B------:R-:W2:Y:S01]  /*04b0*/  @P1 LDG.E R18, desc[UR6][R10.64+0x1c] ;  /* 0x00001c060a121981 */ /* 0x000ea2000c1e1900 */
[----:B---3--:R-:W-:-:S03]  /*04c0*/  @P1 LOP3.LUT R3, R3, R20, RZ, 0x3c, !PT ;  /* 0x0000001403031212 */ /* 0x008fc600078e3cff */
[----:B------:R-:W3:Y:S01]  /*04d0*/  @P2 LDG.E R20, desc[UR6][R10.64+0x30] ;  /* 0x000030060a142981 */ /* 0x000ee2000c1e1900 */
[----:B----4-:R-:W-:-:S03]  /*04e0*/  @P2 LOP3.LUT R3, R3, R22, RZ, 0x3c, !PT ;  /* 0x0000001603032212 */ /* 0x010fc600078e3cff */
[----:B------:R-:W4:Y:S01]  /*04f0*/  @P3 LDG.E R22, desc[UR6][R10.64+0x4c] ;  /* 0x00004c060a163981 */ /* 0x000f22000c1e1900 */
[----:B------:R-:W-:-:S04]  /*0500*/  @P3 LOP3.LUT R15, R15, R28, RZ, 0x3c, !PT ;  /* 0x0000001c0f0f3212 */ /* 0x000fc800078e3cff */
[----:B------:R-:W-:Y:S02]  /*0510*/  @P4 LOP3.LUT R15, R15, R26, RZ, 0x3c, !PT ;  /* 0x0000001a0f0f4212 */ /* 0x000fe400078e3cff */
[----:B------:R-:W-:Y:S01]  /*0520*/  @P1 LOP3.LUT R2, R2, R21, RZ, 0x3c, !PT ;  /* 0x0000001502021212 */ /* 0x000fe200078e3cff */
[----:B------:R-:W4:Y:S04]  /*0530*/  @P5 LDG.E R26, desc[UR6][R10.64+0x64] ;  /* 0x000064060a1a5981 */ /* 0x000f28000c1e1900 */
[----:B------:R-:W4:Y:S01]  /*0540*/  @P3 LDG.E R21, desc[UR6][R10.64+0x40] ;  /* 0x000040060a153981 */ /* 0x000f22000c1e1900 */
[----:B------:R-:W-:Y:S02]  /*0550*/  @P2 LOP3.LUT R4, R4, R23, RZ, 0x3c, !PT ;  /* 0x0000001704042212 */ /* 0x000fe400078e3cff */
[----:B------:R-:W-:Y:S01]  /*0560*/  @P2 LOP3.LUT R2, R2, R25, RZ, 0x3c, !PT ;  /* 0x0000001902022212 */ /* 0x000fe200078e3cff */
[----:B------:R-:W4:Y:S04]  /*0570*/  @P3 LDG.E R23, desc[UR6][R10.64+0x48] ;  /* 0x000048060a173981 */ /* 0x000f28000c1e1900 */
[----:B------:R-:W4:Y:S01]  /*0580*/  @P4 LDG.E R25, desc[UR6][R10.64+0x54] ;  /* 0x000054060a194981 */ /* 0x000f22000c1e1900 */
[----:B--2---:R-:W-:-:S03]  /*0590*/  @P1 LOP3.LUT R5, R5, R18, RZ, 0x3c, !PT ;  /* 0x0000001205051212 */ /* 0x004fc600078e3cff */
[----:B------:R-:W2:Y:S01]  /*05a0*/  @P3 LDG.E R18, desc[UR6][R10.64+0x44] ;  /* 0x000044060a123981 */ /* 0x000ea2000c1e1900 */
[----:B---3--:R-:W-:-:S03]  /*05b0*/  @P2 LOP3.LUT R5, R5, R20, RZ, 0x3c, !PT ;  /* 0x0000001405052212 */ /* 0x008fc600078e3cff */
[----:B------:R-:W3:Y:S01]  /*05c0*/  @P4 LDG.E R20, desc[UR6][R10.64+0x58] ;  /* 0x000058060a144981 */ /* 0x000ee2000c1e1900 */
[----:B----4-:R-:W-:-:S03]  /*05d0*/  @P3 LOP3.LUT R3, R3, R22, RZ, 0x3c, !PT ;  /* 0x0000001603033212 */ /* 0x010fc600078e3cff */
[----:B------:R-:W4:Y:S01]  /*05e0*/  @P4 LDG.E R22, desc[UR6][R10.64+0x60] ;  /* 0x000060060a164981 */ /* 0x000f22000c1e1900 */
[----:B------:R-:W-:Y:S02]  /*05f0*/  LOP3.LUT P0, RZ, R24, 0x80, RZ, 0xc0, !PT ;  /* 0x0000008018ff7812 */ /* 0x000fe4000780c0ff */
[----:B------:R-:W-:Y:S02]  /*0600*/  @P5 LOP3.LUT R15, R15, R26, RZ, 0x3c, !PT ;  /* 0x0000001a0f0f5212 */ /* 0x000fe400078e3cff */
[----:B------:R-:W4:Y:S01]  /*0610*/  @P6 LDG.E R26, desc[UR6][R10.64+0x78] ;  /* 0x000078060a1a6981 */ /* 0x000f22000c1e1900 */
[----:B------:R-:W-:-:S03]  /*0620*/  @P3 LOP3.LUT R4, R4, R21, RZ, 0x3c, !PT ;  /* 0x0000001504043212 */ /* 0x000fc600078e3cff */
[----:B------:R-:W4:Y:S01]  /*0630*/  @P4 LDG.E R21, desc[UR6][R10.64+0x5c] ;  /* 0x00005c060a154981 */ /* 0x000f22000c1e1900 */
[----:B------:R-:W-:-:S03]  /*0640*/  @P3 LOP3.LUT R2, R2, R23, RZ, 0x3c, !PT ;  /* 0x0000001702023212 */ /* 0x000fc600078e3cff */
[----:B------:R-:W4:Y:S01]  /*0650*/  @P5 LDG.E R23, desc[UR6][R10.64+0x68] ;  /* 0x000068060a175981 */ /* 0x000f22000c1e1900 */
[----:B------:R-:W-:-:S03]  /*0660*/  @P4 LOP3.LUT R4, R4, R25, RZ, 0x3c, !PT ;  /* 0x0000001904044212 */ /* 0x000fc600078e3cff */
[----:B------:R-:W4:Y:S01]  /*0670*/  @P5 LDG.E R25, desc[UR6][R10.64+0x70] ;  /* 0x000070060a195981 */ /* 0x000f22000c1e1900 */
[----:B--2---:R-:W-:-:S03]  /*0680*/  @P3 LOP3.LUT R5, R5, R18, RZ, 0x3c, !PT ;  /* 0x0000001205053212 */ /* 0x004fc600078e3cff */
[----:B------:R-:W2:Y:S01]  /*0690*/  @P5 LDG.E R18, desc[UR6][R10.64+0x6c] ;  /* 0x00006c060a125981 */ /* 0x000ea2000c1e1900 */
[----:B---3--:R-:W-:-:S03]  /*06a0*/  @P4 LOP3.LUT R5, R5, R20, RZ, 0x3c, !PT ;  /* 0x0000001405054212 */ /* 0x008fc600078e3cff */
[----:B------:R-:W3:Y:S01]  /*06b0*/  @P5 LDG.E R20, desc[UR6][R10.64+0x74] ;  /* 0x000074060a145981 */ /* 0x000ee2000c1e1900 */
[----:B----4-:R-:W-:-:S03]  /*06c0*/  @P4 LOP3.LUT R3, R3, R22, RZ, 0x3c, !PT ;  /* 0x0000001603034212 */ /* 0x010fc600078e3cff */
[----:B------:R-:W4:Y:S01]  /*06d0*/  @P0 LDG.E R22, desc[UR6][R10.64+0x8c] ;  /* 0x00008c060a160981 */ /* 0x000f22000c1e1900 */
[----:B------:R-:W-:-:S03]  /*06e0*/  @P6 LOP3.LUT R15, R15, R26, RZ, 0x3c, !PT ;  /* 0x0000001a0f0f6212 */ /* 0x000fc600078e3cff */
        /* <DEDUP_REMOVED lines=13> */
[----:B------:R-:W-:Y:S02]  /*07c0*/  @P6 LOP3.LUT R4, R4, R27, RZ, 0x3c, !PT ;  /* 0x0000001b04046212 */ /* 0x000fe400078e3cff */
[----:B------:R-:W-:Y:S02]  /*07d0*/  @P6 LOP3.LUT R2, R2, R21, RZ, 0x3c, !PT ;  /* 0x0000001502026212 */ /* 0x000fe400078e3cff */
[----:B------:R-:W-:Y:S02]  /*07e0*/  @P0 LOP3.LUT R4, R4, R23, RZ, 0x3c, !PT ;  /* 0x0000001704040212 */ /* 0x000fe400078e3cff */
[----:B------:R-:W-:Y:S02]  /*07f0*/  @P0 LOP3.LUT R2, R2, R25, RZ, 0x3c, !PT ;  /* 0x0000001902020212 */ /* 0x000fe400078e3cff */
[----:B--2---:R-:W-:Y:S02]  /*0800*/  @P6 LOP3.LUT R5, R5, R18, RZ, 0x3c, !PT ;  /* 0x0000001205056212 */ /* 0x004fe400078e3cff */
[----:B---3--:R-:W-:-:S02]  /*0810*/  @P6 LOP3.LUT R3, R3, R20, RZ, 0x3c, !PT ;  /* 0x0000001403036212 */ /* 0x008fc400078e3cff */
[----:B----4-:R-:W-:Y:S02]  /*0820*/  @P0 LOP3.LUT R5, R5, R22, RZ, 0x3c, !PT ;  /* 0x0000001605050212 */ /* 0x010fe400078e3cff */
[----:B------:R-:W-:Y:S02]  /*0830*/  @P0 LOP3.LUT R3, R3, R26, RZ, 0x3c, !PT ;  /* 0x0000001a03030212 */ /* 0x000fe400078e3cff */
[----:B------:R-:W-:-:S13]  /*0840*/  R2P PR, R24.B1, 0x7f ;  /* 0x0000007f18007804 */ /* 0x000fda0000001000 */
[----:B------:R-:W2:Y:S04]  /*0850*/  @P0 LDG.E R18, desc[UR6][R10.64+0xa0] ;  /* 0x0000a0060a120981 */ /* 0x000ea8000c1e1900 */
[----:B------:R-:W3:Y:S04]  /*0860*/  @P1 LDG.E R22, desc[UR6][R10.64+0xb4] ;  /* 0x0000b4060a161981 */ /* 0x000ee8000c1e1900 */
[----:B------:R-:W4:Y:S04]  /*0870*/  @P2 LDG.E R26, desc[UR6][R10.64+0xc8] ;  /* 0x0000c8060a1a2981 */ /* 0x000f28000c1e1900 */
[----:B------:R-:W4:Y:S04]  /*0880*/  @P3 LDG.E R28, desc[UR6][R10.64+0xdc] ;  /* 0x0000dc060a1c3981 */ /* 0x000f28000c1e1900 */
[----:B------:R-:W4:Y:S04]  /*0890*/  @P0 LDG.E R23, desc[UR6][R10.64+0xa4] ;  /* 0x0000a4060a170981 */ /* 0x000f28000c1e1900 */
[----:B------:R-:W4:Y:S04]  /*08a0*/  @P0 LDG.E R20, desc[UR6][R10.64+0xa8] ;  /* 0x0000a8060a140981 */ /* 0x000f28000c1e1900 */
[----:B------:R-:W4:Y:S04]  /*08b0*/  @P4 LDG.E R25, desc[UR6][R10.64+0xf0] ;  /* 0x0000f0060a194981 */ /* 0x000f28000c1e1900 */
        /* <DEDUP_REMOVED lines=21> */
[----:B------:R-:W-:Y:S02]  /*0a10*/  LOP3.LUT P0, RZ, R24, 0x8000, RZ, 0xc0, !PT ;  /* 0x0000800018ff7812 */ /* 0x000fe4000780c0ff */
[----:B----4-:R-:W-:Y:S01]  /*0a20*/  @P5 LOP3.LUT R15, R15, R26, RZ, 0x3c, !PT ;  /* 0x0000001a0f0f5212 */ /* 0x010fe200078e3cff */
[----:B------:R-:W4:Y:S04]  /*0a30*/  @P3 LDG.E R24, desc[UR6][R10.64+0xe4] ;  /* 0x0000e4060a183981 */ /* 0x000f28000c1e1900 */
[----:B------:R-:W2:Y:S01]  /*0a40*/  @P6 LDG.E R26, desc[UR6][R10.64+0x118] ;  /* 0x000118060a1a6981 */ /* 0x000ea2000c1e1900 */
        /* <DEDUP_REMOVED lines=8> */
[----:B---3--:R-:W-:-:S03]  /*0ad0*/  @P2 LOP3.LUT R3, R3, R22, RZ, 0x3c, !PT ;  /* 0x0000001603032212 */ /* 0x008fc600078e3cff */
[----:B------:R-:W3:Y:S01]  /*0ae0*/  @P4 LDG.E R22, desc[UR6][R10.64+0x100] ;  /* 0x000100060a164981 */ /* 0x000ee2000c1e1900 */
[----:B--2---:R-:W-:-:S03]  /*0af0*/  @P6 LOP3.LUT R15, R15, R26, RZ, 0x3c, !PT ;  /* 0x0000001a0f0f6212 */ /* 0x004fc600078e3cff */
[----:B------:R-:W2:Y:S01]  /*0b00*/  @P0 LDG.E R26, desc[UR6][R10.64+0x12c] ;  /* 0x00012c060a1a0981 */ /* 0x000ea2000c1e1900 */
[----:B----4-:R-:W-:-:S03]  /*0b10*/  @P2 LOP3.LUT R2, R2, R23, RZ, 0x3c, !PT ;  /* 0x0000001702022212 */ /* 0x010fc600078e3cff */
[----:B------:R-:W4:Y:S01]  /*0b20*/  @P4 LDG.E R23, desc[UR6][R10.64+0xfc] ;  /* 0x0000fc060a174981 */ /* 0x000f22000c1e1900 */
[----:B------:R-:W-:-:S03]  /*0b30*/  @P2 LOP3.LUT R5, R5, R20, RZ, 0x3c, !PT ;  /* 0x0000001405052212 */ /* 0x000fc600078e3cff */
[----:B------:R-:W4:Y:S01]  /*0b40*/  @P4 LDG.E R20, desc[UR6][R10.64+0xf8] ;  /* 0x0000f8060a144981 */ /* 0x000f22000c1e1900 */
[----:B------:R-:W-:Y:S02]  /*0b50*/  @P3 LOP3.LUT R2, R2, R27, RZ, 0x3c, !PT ;  /* 0x0000001b02023212 */ /* 0x000fe400078e3cff */
[----:B------:R-:W-:Y:S01]  /*0b60*/  @P3 LOP3.LUT R4, R4, R25, RZ, 0x3c, !PT ;  /* 0x0000001904043212 */ /* 0x000fe200078e3cff */
[----:B------:R-:W4:Y:S01]  /*0b70*/  @P5 LDG.E R27, desc[UR6][R10.64+0x110] ;  /* 0x000110060a1b5981 */ /* 0x000f22000c1e1900 */
[----:B------:R-:W-:-:S03]  /*0b80*/  @P3 LOP3.LUT R5, R5, R24, RZ, 0x3c, !PT ;  /* 0x0000001805053212 */ /* 0x000fc600078e3cff */
[----:B------:R-:W4:Y:S04]  /*0b90*/  @P5 LDG.E R25, desc[UR6][R10.64+0x108] ;  /* 0x000108060a195981 */ /* 0x000f28000c1e1900 */
        /* <DEDUP_REMOVED lines=19> */
[----:B------:R-:W-:-:S05]  /*0cd0*/  VIADD R19, R19, 0x10 ;  /* 0x0000001013137836 */ /* 0x000fca0000000000 */
[----:B------:R-:W-:Y:S02]  /*0ce0*/  ISETP.NE.AND P1, PT, R19, 0x20, PT ;  /* 0x000000201300780c */ /* 0x000fe40003f25270 */
[----:B------:R-:W-:Y:S02]  /*0cf0*/  @P5 LOP3.LUT R3, R3, R18, RZ, 0x3c, !PT ;  /* 0x0000001203035212 */ /* 0x000fe400078e3cff */
[----:B------:R-:W-:Y:S02]  /*0d00*/  @P6 LOP3.LUT R4, R4, R21, RZ, 0x3c, !PT ;  /* 0x0000001504046212 */ /* 0x000fe400078e3cff */
[----:B---3--:R-:W-:-:S04]  /*0d10*/  @P6 LOP3.LUT R3, R3, R22, RZ, 0x3c, !PT ;  /* 0x0000001603036212 */ /* 0x008fc800078e3cff */
[----:B--2---:R-:W-:Y:S02]  /*0d20*/  @P0 LOP3.LUT R3, R3, R26, RZ, 0x3c, !PT ;  /* 0x0000001a03030212 */ /* 0x004fe400078e3cff */
[----:B----4-:R-:W-:Y:S02]  /*0d30*/  @P6 LOP3.LUT R2, R2, R23, RZ, 0x3c, !PT ;  /* 0x0000001702026212 */ /* 0x010fe400078e3cff */
[----:B------:R-:W-:Y:S02]  /*0d40*/  @P6 LOP3.LUT R5, R5, R20, RZ, 0x3c, !PT ;  /* 0x0000001405056212 */ /* 0x000fe400078e3cff */
[----:B------:R-:W-:Y:S02]  /*0d50*/  @P0 LOP3.LUT R2, R2, R27, RZ, 0x3c, !PT ;  /* 0x0000001b02020212 */ /* 0x000fe400078e3cff */
[----:B------:R-:W-:Y:S02]  /*0d60*/  @P0 LOP3.LUT R4, R4, R25, RZ, 0x3c, !PT ;  /* 0x0000001904040212 */ /* 0x000fe400078e3cff */
[----:B------:R-:W-:Y:S01]  /*0d70*/  @P0 LOP3.LUT R5, R5, R24, RZ, 0x3c, !PT ;  /* 0x0000001805050212 */ /* 0x000fe200078e3cff */
[----:B------:R-:W-:Y:S06]  /*0d80*/  @P1 BRA `(.L_x_5) ;  /* 0xfffffff400481947 */ /* 0x000fec000383ffff */
[----:B------:R-:W-:-:S05]  /*0d90*/  VIADD R17, R17, 0x1 ;  /* 0x0000000111117836 */ /* 0x000fca0000000000 */
[----:B------:R-:W-:-:S13]  /*0da0*/  ISETP.NE.AND P0, PT, R17, 0x5, PT ;  /* 0x000000051100780c */ /* 0x000fda0003f05270 */
[----:B------:R-:W-:Y:S05]  /*0db0*/  @P0 BRA `(.L_x_6) ;  /* 0xfffffff400300947 */ /* 0x000fea000383ffff */
[----:B------:R1:W-:Y:S01]  /*0dc0*/  STG.E.64 desc[UR6][R6.64+0x8], R4 ;  /* 0x0000080406007986 */ /* 0x0003e2000c101b06 */
[----:B------:R-:W-:Y:S01]  /*0dd0*/  VIADD R14, R14, 0x1 ;  /* 0x000000010e0e7836 */ /* 0x000fe20000000000 */
[----:B------:R-:W-:Y:S02]  /*0de0*/  LOP3.LUT R11, R13, 0x3, RZ, 0xc0, !PT ;  /* 0x000000030d0b7812 */ /* 0x000fe400078ec0ff */
[----:B------:R1:W-:Y:S02]  /*0df0*/  STG.E.64 desc[UR6][R6.64+0x10], R2 ;  /* 0x0000100206007986 */ /* 0x0003e4000c101b06 */
[----:B------:R-:W-:Y:S02]  /*0e00*/  ISETP.GE.U32.AND P0, PT, R14, R11, PT ;  /* 0x0000000b0e00720c */ /* 0x000fe40003f06070 */
[----:B------:R1:W-:Y:S11]  /*0e10*/  STG.E desc[UR6][R6.64+0x4], R15 ;  /* 0x0000040f06007986 */ /* 0x0003f6000c101906 */
[----:B------:R-:W-:Y:S05]  /*0e20*/  @!P0 BRA `(.L_x_7) ;  /* 0xfffffff400048947 */ /* 0x000fea000383ffff */
.L_x_4:
[----:B------:R-:W-:Y:S05]  /*0e30*/  BSYNC.RECONVERGENT B1 ;  /* 0x0000000000017941 */ /* 0x000fea0003800200 */
.L_x_3:
[C---:B------:R-:W-:Y:S01]  /*0e40*/  ISETP.GT.U32.AND P0, PT, R13.reuse, 0x3, PT ;  /* 0x000000030d00780c */ /* 0x040fe20003f04070 */
[----:B------:R-:W-:Y:S01]  /*0e50*/  VIADD R12, R12, 0x1 ;  /* 0x000000010c0c7836 */ /* 0x000fe20000000000 */
[--C-:B------:R-:W-:Y:S02]  /*0e60*/  SHF.R.U64 R13, R13, 0x2, R0.reuse ;  /* 0x000000020d0d7819 */ /* 0x100fe40000001200 */
[----:B------:R-:W-:Y:S02]  /*0e70*/  ISETP.GT.U32.AND.EX P0, PT, R0, RZ, PT, P0 ;  /* 0x000000ff0000720c */ /* 0x000fe40003f04100 */
[----:B------:R-:W-:-:S11]  /*0e80*/  SHF.R.U32.HI R0, RZ, 0x2, R0 ;  /* 0x00000002ff007819 */ /* 0x000fd60000011600 */
[----:B------:R-:W-:Y:S05]  /*0e90*/  @P0 BRA `(.L_x_8) ;  /* 0xfffffff000c80947 */ /* 0x000fea000383ffff */
.L_x_2:
[----:B------:R-:W-:Y:S05]  /*0ea0*/  BSYNC.RECONVERGENT B0 ;  /* 0x0000000000007941 */ /* 0x000fea0003800200 */
.L_x_1:
[----:B------:R-:W-:-:S11]  /*0eb0*/  UPLOP3.LUT UP0, UPT, UPT, UPT, UPT, 0x80, 0x8 ;  /* 0x000000000008789c */ /* 0x000fd60003f0f070 */
.L_x_11:
[----:B0-2---:R-:W-:Y:S01]  /*0ec0*/  IMAD.MOV.U32 R11, RZ, RZ, RZ ;  /* 0x000000ffff0b7224 */ /* 0x005fe200078e00ff */
[----:B-1----:R-:W-:Y:S01]  /*0ed0*/  CS2R R2, SRZ ;  /* 0x0000000000027805 */ /* 0x002fe2000001ff00 */
[----:B------:R-:W-:Y:S01]  /*0ee0*/  IMAD.MOV.U32 R13, RZ, RZ, RZ ;  /* 0x000000ffff0d7224 */ /* 0x000fe200078e00ff */
[----:B------:R-:W-:Y:S01]  /*0ef0*/  CS2R R4, SRZ ;  /* 0x0000000000047805 */ /* 0x000fe2000001ff00 */
[----:B------:R-:W-:-:S11]  /*0f00*/  UPLOP3.LUT UP1, UPT, UPT, UPT, UP0, 0x80, 0x8 ;  /* 0x000000000008789c */ /* 0x000fd60003f2f000 */
.L_x_10:
[----:B------:R-:W-:-:S05]  /*0f10*/  IMAD.WIDE.U32 R8, R13, 0x4, R6 ;  /* 0x000000040d087825 */ /* 0x000fca00078e0006 */
[----:B------:R0:W5:Y:S01]  /*0f20*/  LDG.E R0, desc[UR6][R8.64+0x4] ;  /* 0x0000040608007981 */ /* 0x000162000c1e1900 */
[----:B------:R-:W-:Y:S01]  /*0f30*/  IMAD.SHL.U32 R10, R13, 0x20, RZ ;  /* 0x000000200d0a7824 */ /* 0x000fe200078e00ff */
[----:B------:R-:W-:-:S06]  /*0f40*/  UMOV UR4, URZ ;  /* 0x000000ff00047c82 */ /* 0x000fcc0008000000 */
.L_x_9:
[----:B0-----:R-:W0:Y:S01]  /*0f50*/  LDC.64 R8, c[0x4][0x8] ;  /* 0x01000200ff087b82 */ /* 0x001e220000000a00 */
[----:B-----5:R-:W-:Y:S01]  /*0f60*/  SHF.R.U32.HI R21, RZ, UR4, R0 ;  /* 0x00000004ff157c19 */ /* 0x020fe20008011600 */
[----:B------:R-:W-:-:S03]  /*0f70*/  VIADD R12, R10, UR4 ;  /* 0x000000040a0c7c36 */ /* 0x000fc60008000000 */
[----:B------:R-:W-:Y:S01]  /*0f80*/  LOP3.LUT R14, R21, 0x1, RZ, 0xc0, !PT ;  /* 0x00000001150e7812 */ /* 0x000fe200078ec0ff */
[----:B------:R-:W-:-:S03]  /*0f90*/  IMAD R15, R12, 0x5, RZ ;  /* 0x000000050c0f7824 */ /* 0x000fc600078e02ff */
[----:B------:R-:W-:Y:S01]  /*0fa0*/  ISETP.NE.U32.AND P0, PT, R14, 0x1, PT ;  /* 0x000000010e00780c */ /* 0x000fe20003f05070 */
[----:B0-----:R-:W-:-:S12]  /*0fb0*/  IMAD.WIDE.U32 R8, R15, 0x4, R8 ;  /* 0x000000040f087825 */ /* 0x001fd800078e0008 */
[----:B------:R-:W2:Y:S01]  /*0fc0*/  @!P0 LDG.E R12, desc[UR6][R8.64] ;  /* 0x00000006080c8981 */ /* 0x000ea2000c1e1900 */
[----:B------:R-:W-:-:S03]  /*0fd0*/  R2P PR, R21, 0x7e ;  /* 0x0000007e15007804 */ /* 0x000fc60000000000 */
[----:B------:R-:W3:Y:S04]  /*0fe0*/  @!P0 LDG.E R14, desc[UR6][R8.64+0x8] ;  /* 0x00000806080e8981 */ /* 0x000ee8000c1e1900 */
[----:B------:R-:W4:Y:S04]  /*0ff0*/  @!P0 LDG.E R15, desc[UR6][R8.64+0x4] ;  /* 0x00000406080f8981 */ /* 0x000f28000c1e1900 */
[----:B------:R-:W4:Y:S04]  /*1000*/  @!P0 LDG.E R17, desc[UR6][R8.64+0xc] ;  /* 0x00000c0608118981 */ /* 0x000f28000c1e1900 */
[----:B------:R-:W4:Y:S04]  /*1010*/  @P1 LDG.E R18, desc[UR6][R8.64+0x14] ;  /* 0x0000140608121981 */ /* 0x000f28000c1e1900 */
[----:B------:R-:W4:Y:S04]  /*1020*/  @P2 LDG.E R22, desc[UR6][R8.64+0x28] ;  /* 0x0000280608162981 */ /* 0x000f28000c1e1900 */
[----:B------:R-:W4:Y:S04]  /*1030*/  @P3 LDG.E R24, desc[UR6][R8.64+0x3c] ;  /* 0x00003c0608183981 */ /* 0x000f28000c1e1900 */
[----:B------:R-:W4:Y:S04]  /*1040*/  @!P0 LDG.E R16, desc[UR6][R8.64+0x10] ;  /* 0x0000100608108981 */ /* 0x000f28000c1e1900 */
[----:B------:R-:W4:Y:S04]  /*1050*/  @P4 LDG.E R26, desc[UR6][R8.64+0x50] ;  /* 0x00005006081a4981 */ /* 0x000f28000c1e1900 */
[----:B------:R-:W4:Y:S04]  /*1060*/  @P5 LDG.E R28, desc[UR6][R8.64+0x64] ;  /* 0x00006406081c5981 */ /* 0x000f28000c1e1900 */
[----:B------:R-:W4:Y:S04]  /*1070*/  @P6 LDG.E R23, desc[UR6][R8.64+0x78] ;  /* 0x0000780608176981 */ /* 0x000f28000c1e1900 */
[----:B------:R-:W4:Y:S04]  /*1080*/  @P1 LDG.E R20, desc[UR6][R8.64+0x24] ;  /* 0x0000240608141981 */ /* 0x000f28000c1e1900 */
[----:B------:R-:W4:Y:S04]  /*1090*/  @P1 LDG.E R19, desc[UR6][R8.64+0x18] ;  /* 0x0000180608131981 */ /* 0x000f28000c1e1900 */
[----:B------:R-:W4:Y:S04]  /*10a0*/  @P3 LDG.E R25, desc[UR6][R8.64+0x48] ;  /* 0x0000480608193981 */ /* 0x000f28000c1e1900 */
[----:B------:R-:W4:Y:S04]  /*10b0*/  @P4 LDG.E R27, desc[UR6][R8.64+0x54] ;  /* 0x00005406081b4981 */ /* 0x000f28000c1e1900 */
[----:B------:R-:W4:Y:S01]  /*10c0*/  @P4 LDG.E R29, desc[UR6][R8.64+0x5c] ;  /* 0x00005c06081d4981 */ /* 0x000f22000c1e1900 */
[----:B--2---:R-:W-:-:S03]  /*10d0*/  @!P0 LOP3.LUT R11, R11, R12, RZ, 0x3c, !PT ;  /* 0x0000000c0b0b8212 */ /* 0x004fc600078e3cff */
[----:B------:R-:W2:Y:S01]  /*10e0*/  @P1 LDG.E R12, desc[UR6][R8.64+0x1c] ;  /* 0x00001c06080c1981 */ /* 0x000ea2000c1e1900 */
[----:B---3--:R-:W-:-:S03]  /*10f0*/  @!P0 LOP3.LUT R5, R5, R14, RZ, 0x3c, !PT ;  /* 0x0000000e05058212 */ /* 0x008fc600078e3cff */
[----:B------:R-:W3:Y:S01]  /*1100*/  @P2 LDG.E R14, desc[UR6][R8.64+0x38] ;  /* 0x00003806080e2981 */ /* 0x000ee2000c1e1900 */
[----:B----4-:R-:W-:Y:S02]  /*1110*/  @P1 LOP3.LUT R11, R11, R18, RZ, 0x3c, !PT ;  /* 0x000000120b0b1212 */ /* 0x010fe400078e3cff */
[----:B------:R-:W-:Y:S01]  /*1120*/  @!P0 LOP3.LUT R4, R4, R15, RZ, 0x3c, !PT ;  /* 0x0000000f04048212 */ /* 0x000fe200078e3cff */
[----:B------:R-:W4:Y:S01]  /*1130*/  @P3 LDG.E R18, desc[UR6][R8.64+0x4c] ;  /* 0x00004c0608123981 */ /* 0x000f22000c1e1900 */
[----:B------:R-:W-:Y:S02]  /*1140*/  @P2 LOP3.LUT R11, R11, R22, RZ, 0x3c, !PT ;  /* 0x000000160b0b2212 */ /* 0x000fe400078e3cff */
[----:B------:R-:W-:Y:S01]  /*1150*/  @!P0 LOP3.LUT R2, R2, R17, RZ, 0x3c, !PT ;  /* 0x0000001102028212 */ /* 0x000fe200078e3cff */
[----:B------:R-:W4:Y:S01]  /*1160*/  @P1 LDG.E R15, desc[UR6][R8.64+0x20] ;  /* 0x00002006080f1981 */ /* 0x000f22000c1e1900 */
[----:B------:R-:W-:-:S03]  /*1170*/  @P3 LOP3.LUT R11, R11, R24, RZ, 0x3c, !PT ;  /* 0x000000180b0b3212 */ /* 0x000fc600078e3cff */
[----:B------:R-:W4:Y:S01]  /*1180*/  @P2 LDG.E R17, desc[UR6][R8.64+0x2c] ;  /* 0x00002c0608112981 */ /* 0x000f22000c1e1900 */
[----:B------:R-:W-:Y:S02]  /*1190*/  @!P0 LOP3.LUT R3, R3, R16, RZ, 0x3c, !PT ;  /* 0x0000001003038212 */ /* 0x000fe400078e3cff */
[----:B------:R-:W-:Y:S01]  /*11a0*/  LOP3.LUT P0, RZ, R21, 0x80, RZ, 0xc0, !PT ;  /* 0x0000008015ff7812 */ /* 0x000fe2000780c0ff */
[----:B------:R-:W4:Y:S01]  /*11b0*/  @P3 LDG.E R16, desc[UR6][R8.64+0x44] ;  /* 0x0000440608103981 */ /* 0x000f22000c1e1900 */
[----:B------:R-:W-:-:S04]  /*11c0*/  @P4 LOP3.LUT R11, R11, R26, RZ, 0x3c, !PT ;  /* 0x0000001a0b0b4212 */ /* 0x000fc800078e3cff */
[----:B------:R-:W-:-:S04]  /*11d0*/  @P5 LOP3.LUT R11, R11, R28, RZ, 0x3c, !PT ;  /* 0x0000001c0b0b5212 */ /* 0x000fc800078e3cff */
[----:B------:R-:W-:Y:S02]  /*11e0*/  @P6 LOP3.LUT R11, R11, R23, RZ, 0x3c, !PT ;  /* 0x000000170b0b6212 */ /* 0x000fe400078e3cff */
[----:B------:R-:W4:Y:S01]  /*11f0*/  @P3 LDG.E R23, desc[UR6][R8.64+0x40] ;  /* 0x0000400608173981 */ /* 0x000f22000c1e1900 */
[----:B------:R-:W-:-:S03]  /*1200*/  @P1 LOP3.LUT R3, R3, R20, RZ, 0x3c, !PT ;  /* 0x0000001403031212 */ /* 0x000fc600078e3cff */
[----:B------:R-:W4:Y:S01]  /*1210*/  @P4 LDG.E R20, desc[UR6][R8.64+0x58] ;  /* 0x0000580608144981 */ /* 0x000f22000c1e1900 */
[----:B------:R-:W-:-:S03]  /*1220*/  @P1 LOP3.LUT R4, R4, R19, RZ, 0x3c, !PT ;  /* 0x0000001304041212 */ /* 0x000fc600078e3cff */
        /* <DEDUP_REMOVED lines=19> */
[----:B------:R-:W-:Y:S02]  /*1360*/  @P0 LOP3.LUT R11, R11, R22, RZ, 0x3c, !PT ;  /* 0x000000160b0b0212 */ /* 0x000fe400078e3cff */
[----:B------:R-:W-:Y:S01]  /*1370*/  @P3 LOP3.LUT R2, R2, R25, RZ, 0x3c, !PT ;  /* 0x0000001902023212 */ /* 0x000fe200078e3cff */
[----:B------:R-:W4:Y:S04]  /*1380*/  @P0 LDG.E R22, desc[UR6][R8.64+0x94] ;  /* 0x0000940608160981 */ /* 0x000f28000c1e1900 */
[----:B------:R-:W4:Y:S01]  /*1390*/  @P0 LDG.E R25, desc[UR6][R8.64+0x90] ;  /* 0x0000900608190981 */ /* 0x000f22000c1e1900 */
[----:B--2---:R-:W-:-:S03]  /*13a0*/  @P2 LOP3.LUT R5, R5, R12, RZ, 0x3c, !PT ;  /* 0x0000000c05052212 */ /* 0x004fc600078e3cff */
[----:B------:R-:W2:Y:S01]  /*13b0*/  @P4 LDG.E R12, desc[UR6][R8.64+0x60] ;  /* 0x00006006080c4981 */ /* 0x000ea2000c1e1900 */
[----:B------:R-:W-:-:S03]  /*13c0*/  @P3 LOP3.LUT R5, R5, R16, RZ, 0x3c, !PT ;  /* 0x0000001005053212 */ /* 0x000fc600078e3cff */
[----:B------:R-:W2:Y:S01]  /*13d0*/  @P5 LDG.E R16, desc[UR6][R8.64+0x74] ;  /* 0x0000740608105981 */ /* 0x000ea2000c1e1900 */
[----:B------:R-:W-:-:S03]  /*13e0*/  @P4 LOP3.LUT R5, R5, R20, RZ, 0x3c, !PT ;  /* 0x0000001405054212 */ /* 0x000fc600078e3cff */
[----:B------:R-:W2:Y:S01]  /*13f0*/  @P6 LDG.E R20, desc[UR6][R8.64+0x88] ;  /* 0x0000880608146981 */ /* 0x000ea2000c1e1900 */
[----:B------:R-:W-:Y:S02]  /*1400*/  @P4 LOP3.LUT R2, R2, R29, RZ, 0x3c, !PT ;  /* 0x0000001d02024212 */ /* 0x000fe400078e3cff */
[----:B---3--:R-:W-:-:S04]  /*1410*/  @P5 LOP3.LUT R5, R5, R14, RZ, 0x3c, !PT ;  /* 0x0000000e05055212 */ /* 0x008fc800078e3cff */
[----:B----4-:R-:W-:Y:S02]  /*1420*/  @P6 LOP3.LUT R5, R5, R18, RZ, 0x3c, !PT ;  /* 0x0000001205056212 */ /* 0x010fe400078e3cff */
[----:B------:R-:W-:Y:S02]  /*1430*/  @P5 LOP3.LUT R4, R4, R15, RZ, 0x3c, !PT ;  /* 0x0000000f04045212 */ /* 0x000fe400078e3cff */
[----:B------:R-:W-:-:S04]  /*1440*/  @P5 LOP3.LUT R2, R2, R17, RZ, 0x3c, !PT ;  /* 0x0000001102025212 */ /* 0x000fc800078e3cff */
[----:B------:R-:W-:-:S04]  /*1450*/  @P6 LOP3.LUT R2, R2, R23, RZ, 0x3c, !PT ;  /* 0x0000001702026212 */ /* 0x000fc800078e3cff */
[----:B------:R-:W-:Y:S02]  /*1460*/  @P0 LOP3.LUT R2, R2, R27, RZ, 0x3c, !PT ;  /* 0x0000001b02020212 */ /* 0x000fe400078e3cff */
[----:B------:R-:W-:Y:S02]  /*1470*/  @P6 LOP3.LUT R4, R4, R19, RZ, 0x3c, !PT ;  /* 0x0000001304046212 */ /* 0x000fe400078e3cff */
[----:B------:R-:W-:Y:S02]  /*1480*/  @P0 LOP3.LUT R5, R5, R22, RZ, 0x3c, !PT ;  /* 0x0000001605050212 */ /* 0x000fe400078e3cff */
[----:B------:R-:W-:Y:S02]  /*1490*/  @P0 LOP3.LUT R4, R4, R25, RZ, 0x3c, !PT ;  /* 0x0000001904040212 */ /* 0x000fe400078e3cff */
[----:B--2---:R-:W-:-:S04]  /*14a0*/  @P4 LOP3.LUT R3, R3, R12, RZ, 0x3c, !PT ;  /* 0x0000000c03034212 */ /* 0x004fc800078e3cff */
[----:B------:R-:W-:-:S04]  /*14b0*/  @P5 LOP3.LUT R3, R3, R16, RZ, 0x3c, !PT ;  /* 0x0000001003035212 */ /* 0x000fc800078e3cff */
[----:B------:R-:W-:-:S04]  /*14c0*/  @P6 LOP3.LUT R3, R3, R20, RZ, 0x3c, !PT ;  /* 0x0000001403036212 */ /* 0x000fc800078e3cff */
        /* <DEDUP_REMOVED lines=26> */
[----:B------:R-:W3:Y:S01]  /*1670*/  @P1 LDG.E R18, desc[UR6][R8.64+0xc4] ;  /* 0x0000c40608121981 */ /* 0x000ee2000c1e1900 */
[----:B------:R-:W-:-:S03]  /*1680*/  @P0 LOP3.LUT R2, R2, R17, RZ, 0x3c, !PT ;  /* 0x0000001102020212 */ /* 0x000fc600078e3cff */
[----:B------:R-:W4:Y:S01]  /*1690*/  @P1 LDG.E R17, desc[UR6][R8.64+0xb8] ;  /* 0x0000b80608111981 */ /* 0x000f22000c1e1900 */
[----:B------:R-:W-:Y:S02]  /*16a0*/  @P0 LOP3.LUT R3, R3, R20, RZ, 0x3c, !PT ;  /* 0x0000001403030212 */ /* 0x000fe400078e3cff */
[----:B------:R-:W-:Y:S01]  /*16b0*/  LOP3.LUT P0, RZ, R21, 0x8000, RZ, 0xc0, !PT ;  /* 0x0000800015ff7812 */ /* 0x000fe2000780c0ff */
[----:B------:R-:W4:Y:S01]  /*16c0*/  @P2 LDG.E R20, desc[UR6][R8.64+0xd0] ;  /* 0x0000d00608142981 */ /* 0x000f22000c1e1900 */
[----:B------:R-:W-:-:S03]  /*16d0*/  @P3 LOP3.LUT R11, R11, R26, RZ, 0x3c, !PT ;  /* 0x0000001a0b0b3212 */ /* 0x000fc600078e3cff */
[----:B------:R-:W4:Y:S01]  /*16e0*/  @P2 LDG.E R21, desc[UR6][R8.64+0xcc] ;  /* 0x0000cc0608152981 */ /* 0x000f22000c1e1900 */
[----:B------:R-:W-:-:S04]  /*16f0*/  @P4 LOP3.LUT R11, R11, R28, RZ, 0x3c, !PT ;  /* 0x0000001c0b0b4212 */ /* 0x000fc800078e3cff */
[----:B------:R-:W-:Y:S02]  /*1700*/  @P5 LOP3.LUT R11, R11, R14, RZ, 0x3c, !PT ;  /* 0x0000000e0b0b5212 */ /* 0x000fe400078e3cff */
[----:B------:R-:W4:Y:S04]  /*1710*/  @P3 LDG.E R14, desc[UR6][R8.64+0xec] ;  /* 0x0000ec06080e3981 */ /* 0x000f28000c1e1900 */
        /* <DEDUP_REMOVED lines=16> */
[----:B------:R-:W-:Y:S01]  /*1820*/  @P2 LOP3.LUT R5, R5, R20, RZ, 0x3c, !PT ;  /* 0x0000001405052212 */ /* 0x000fe200078e3cff */
[----:B------:R-:W4:Y:S01]  /*1830*/  @P6 LDG.E R22, desc[UR6][R8.64+0x128] ;  /* 0x0001280608166981 */ /* 0x000f22000c1e1900 */
[----:B------:R-:W-:-:S03]  /*1840*/  @P2 LOP3.LUT R4, R4, R21, RZ, 0x3c, !PT ;  /* 0x0000001504042212 */ /* 0x000fc600078e3cff */
[----:B------:R-:W4:Y:S04]  /*1850*/  @P5 LDG.E R20, desc[UR6][R8.64+0x114] ;  /* 0x0001140608145981 */ /* 0x000f28000c1e1900 */
[----:B------:R-:W4:Y:S01]  /*1860*/  @P5 LDG.E R21, desc[UR6][R8.64+0x110] ;  /* 0x0001100608155981 */ /* 0x000f22000c1e1900 */
[----:B------:R-:W-:Y:S02]  /*1870*/  @P3 LOP3.LUT R4, R4, R25, RZ, 0x3c, !PT ;  /* 0x0000001904043212 */ /* 0x000fe400078e3cff */
[----:B------:R-:W-:Y:S01]  /*1880*/  @P3 LOP3.LUT R3, R3, R14, RZ, 0x3c, !PT ;  /* 0x0000000e03033212 */ /* 0x000fe200078e3cff */
[----:B------:R-:W4:Y:S01]  /*1890*/  @P6 LDG.E R25, desc[UR6][R8.64+0x124] ;  /* 0x0001240608196981 */ /* 0x000f22000c1e1900 */
[----:B------:R-:W-:-:S03]  /*18a0*/  @P3 LOP3.LUT R5, R5, R24, RZ, 0x3c, !PT ;  /* 0x0000001805053212 */ /* 0x000fc600078e3cff */
[----:B------:R-:W4:Y:S01]  /*18b0*/  @P6 LDG.E R14, desc[UR6][R8.64+0x120] ;  /* 0x00012006080e6981 */ /* 0x000f22000c1e1900 */
[----:B------:R-:W-:Y:S02]  /*18c0*/  @P0 LOP3.LUT R11, R11, R26, RZ, 0x3c, !PT ;  /* 0x0000001a0b0b0212 */ /* 0x000fe400078e3cff */
[----:B------:R-:W-:Y:S01]  /*18d0*/  @P4 LOP3.LUT R4, R4, R15, RZ, 0x3c, !PT ;  /* 0x0000000f04044212 */ /* 0x000fe200078e3cff */
[----:B------:R-:W4:Y:S04]  /*18e0*/  @P0 LDG.E R24, desc[UR6][R8.64+0x134] ;  /* 0x0001340608180981 */ /* 0x000f28000c1e1900 */
[----:B------:R-:W4:Y:S04]  /*18f0*/  @P0 LDG.E R15, desc[UR6][R8.64+0x130] ;  /* 0x00013006080f0981 */ /* 0x000f28000c1e1900 */
[----:B------:R-:W4:Y:S01]  /*1900*/  @P0 LDG.E R26, desc[UR6][R8.64+0x13c] ;  /* 0x00013c06081a0981 */ /* 0x000f22000c1e1900 */
[----:B------:R-:W-:Y:S01]  /*1910*/  UIADD3 UR4, UPT, UPT, UR4, 0x10, URZ ;  /* 0x0000001004047890 */ /* 0x000fe2000fffe0ff */
[----:B------:R-:W-:-:S03]  /*1920*/  @P4 LOP3.LUT R5, R5, R12, RZ, 0x3c, !PT ;  /* 0x0000000c05054212 */ /* 0x000fc600078e3cff */
[----:B------:R-:W-:Y:S01]  /*1930*/  UISETP.NE.AND UP0, UPT, UR4, 0x20, UPT ;  /* 0x000000200400788c */ /* 0x000fe2000bf05270 */
[----:B------:R-:W-:-:S04]  /*1940*/  @P5 LOP3.LUT R4, R4, R19, RZ, 0x3c, !PT ;  /* 0x0000001304045212 */ /* 0x000fc800078e3cff */
[----:B------:R-:W-:Y:S02]  /*1950*/  @P6 LOP3.LUT R4, R4, R23, RZ, 0x3c, !PT ;  /* 0x0000001704046212 */ /* 0x000fe400078e3cff */
[----:B--2---:R-:W-:Y:S02]  /*1960*/  @P4 LOP3.LUT R3, R3, R16, RZ, 0x3c, !PT ;  /* 0x0000001003034212 */ /* 0x004fe400078e3cff */
[----:B---3--:R-:W-:Y:S02]  /*1970*/  @P5 LOP3.LUT R5, R5, R18, RZ, 0x3c, !PT ;  /* 0x0000001205055212 */ /* 0x008fe400078e3cff */
[----:B----4-:R-:W-:Y:S02]  /*1980*/  @P4 LOP3.LUT R2, R2, R17, RZ, 0x3c, !PT ;  /* 0x0000001102024212 */ /* 0x010fe400078e3cff */
[----:B------:R-:W-:Y:S02]  /*1990*/  @P5 LOP3.LUT R3, R3, R20, RZ, 0x3c, !PT ;  /* 0x0000001403035212 */ /* 0x000fe400078e3cff */
[----:B------:R-:W-:-:S02]  /*19a0*/  @P5 LOP3.LUT R2, R2, R21, RZ, 0x3c, !PT ;  /* 0x0000001502025212 */ /* 0x000fc400078e3cff */
[----:B------:R-:W-:Y:S02]  /*19b0*/  @P6 LOP3.LUT R3, R3, R22, RZ, 0x3c, !PT ;  /* 0x0000001603036212 */ /* 0x000fe400078e3cff */
[----:B------:R-:W-:Y:S02]  /*19c0*/  @P6 LOP3.LUT R2, R2, R25, RZ, 0x3c, !PT ;  /* 0x0000001902026212 */ /* 0x000fe400078e3cff */
[----:B------:R-:W-:Y:S02]  /*19d0*/  @P6 LOP3.LUT R5, R5, R14, RZ, 0x3c, !PT ;  /* 0x0000000e05056212 */ /* 0x000fe400078e3cff */
[----:B------:R-:W-:Y:S02]  /*19e0*/  @P0 LOP3.LUT R2, R2, R27, RZ, 0x3c, !PT ;  /* 0x0000001b02020212 */ /* 0x000fe400078e3cff */
[----:B------:R-:W-:Y:S02]  /*19f0*/  @P0 LOP3.LUT R5, R5, R24, RZ, 0x3c, !PT ;  /* 0x0000001805050212 */ /* 0x000fe400078e3cff */
[----:B------:R-:W-:-:S02]  /*1a00*/  @P0 LOP3.LUT R4, R4, R15, RZ, 0x3c, !PT ;  /* 0x0000000f04040212 */ /* 0x000fc400078e3cff */
[----:B------:R-:W-:Y:S01]  /*1a10*/  @P0 LOP3.LUT R3, R3, R26, RZ, 0x3c, !PT ;  /* 0x0000001a03030212 */ /* 0x000fe200078e3cff */
[----:B------:R-:W-:Y:S06]  /*1a20*/  BRA.U UP0, `(.L_x_9) ;  /* 0xfffffff500487547 */ /* 0x000fec000b83ffff */
[----:B------:R-:W-:-:S05]  /*1a30*/  VIADD R13, R13, 0x1 ;  /* 0x000000010d0d7836 */ /* 0x000fca0000000000 */
[----:B------:R-:W-:-:S13]  /*1a40*/  ISETP.NE.AND P0, PT, R13, 0x5, PT ;  /* 0x000000050d00780c */ /* 0x000fda0003f05270 */
[----:B------:R-:W-:Y:S05]  /*1a50*/  @P0 BRA `(.L_x_10) ;  /* 0xfffffff4002c0947 */ /* 0x000fea000383ffff */
[----:B------:R2:W-:Y:S01]  /*1a60*/  STG.E.64 desc[UR6][R6.64+0x8], R4 ;  /* 0x0000080406007986 */ /* 0x0005e2000c101b06 */
[----:B------:R-:W-:-:S03]  /*1a70*/  UPLOP3.LUT UP0, UPT, UPT, UPT, UPT, 0x40, 0x4 ;  /* 0x000000000004789c */ /* 0x000fc60003f0e870 */
[----:B------:R2:W-:Y:S04]  /*1a80*/  STG.E.64 desc[UR6][R6.64+0x10], R2 ;  /* 0x0000100206007986 */ /* 0x0005e8000c101b06 */
[----:B------:R2:W-:Y:S01]  /*1a90*/  STG.E desc[UR6][R6.64+0x4], R11 ;  /* 0x0000040b06007986 */ /* 0x0005e2000c101906 */
[----:B------:R-:W-:Y:S05]  /*1aa0*/  BRA.U UP1, `(.L_x_11) ;  /* 0xfffffff501047547 */ /* 0x000fea000b83ffff */
[----:B--2---:R-:W0:Y:S01]  /*1ab0*/  LDC.64 R2, c[0x0][0x388] ;  /* 0x0000e200ff027b82 */ /* 0x004e220000000a00 */
[----:B------:R-:W-:Y:S04]  /*1ac0*/  STG.E.64 desc[UR6][R6.64+0x18], RZ ;  /* 0x000018ff06007986 */ /* 0x000fe8000c101b06 */
[----:B------:R-:W-:Y:S04]  /*1ad0*/  STG.E desc[UR6][R6.64+0x20], RZ ;  /* 0x000020ff06007986 */ /* 0x000fe8000c101906 */
[----:B------:R-:W-:Y:S01]  /*1ae0*/  STG.E.64 desc[UR6][R6.64+0x28], RZ ;  /* 0x000028ff06007986 */ /* 0x000fe2000c101b06 */
[----:B0-----:R-:W-:-:S02]  /*1af0*/  LOP3.LUT R2, R2, 0xaad26b49, RZ, 0x3c, !PT ;  /* 0xaad26b4902027812 */ /* 0x001fc400078e3cff */
[----:B------:R-:W-:-:S03]  /*1b00*/  LOP3.LUT R3, R3, 0xf7dcefdd, RZ, 0x3c, !PT ;  /* 0xf7dcefdd03037812 */ /* 0x000fc600078e3cff */
[----:B------:R-:W-:Y:S02]  /*1b10*/  IMAD R2, R2, 0x4182bed5, RZ ;  /* 0x4182bed502027824 */ /* 0x000fe400078e02ff */
[----:B------:R-:W-:-:S04]  /*1b20*/  IMAD R3, R3, -0x658354e5, RZ ;  /* 0x9a7cab1b03037824 */ /* 0x000fc800078e02ff */
[----:B------:R-:W-:-:S04]  /*1b30*/  IMAD.IADD R3, R2, 0x1, R3 ;  /* 0x0000000102037824 */ /* 0x000fc800078e0203 */
[----:B------:R-:W-:-:S05]  /*1b40*/  VIADD R3, R3, 0x700053 ;  /* 0x0070005303037836 */ /* 0x000fca0000000000 */
[----:B------:R-:W-:Y:S01]  /*1b50*/  STG.E desc[UR6][R6.64], R3 ;  /* 0x0000000306007986 */ /* 0x000fe2000c101906 */
[----:B------:R-:W-:Y:S05]  /*1b60*/  EXIT ;  /* 0x000000000000794d */ /* 0x000fea0003800000 */
.L_x_12:
        /* <DEDUP_REMOVED lines=9> */
.L_x_14:


//--------------------- .nv.global.init           --------------------------
	.section	.nv.global.init,"aw",@progbits
	.align	4
.nv.global.init:
	.type		mrg32k3aM1SubSeq,@object
	.size		mrg32k3aM1SubSeq,(mrg32k3aM2SubSeq - mrg32k3aM1SubSeq)
mrg32k3aM1SubSeq:
        /*0000*/ 	.byte	0x0b, 0xcc, 0xee, 0x04, 0x73, 0x29, 0x8b, 0x6f, 0xf6, 0x53, 0x03, 0xf6, 0x23, 0xf6, 0xea, 0xda
        /* <DEDUP_REMOVED lines=125> */
	.type		mrg32k3aM2SubSeq,@object
	.size		mrg32k3aM2SubSeq,(mrg32k3aM1 - mrg32k3aM2SubSeq)
mrg32k3aM2SubSeq:
        /* <DEDUP_REMOVED lines=126> */
	.type		mrg32k3aM1,@object
	.size		mrg32k3aM1,(mrg32k3aM1Seq - mrg32k3aM1)
mrg32k3aM1:
        /* <DEDUP_REMOVED lines=144> */
	.type		mrg32k3aM1Seq,@object
	.size		mrg32k3aM1Seq,(mrg32k3aM2 - mrg32k3aM1Seq)
mrg32k3aM1Seq:
        /* <DEDUP_REMOVED lines=144> */
	.type		mrg32k3aM2,@object
	.size		mrg32k3aM2,(mrg32k3aM2Seq - mrg32k3aM2)
mrg32k3aM2:
        /* <DEDUP_REMOVED lines=144> */
	.type		mrg32k3aM2Seq,@object
	.size		mrg32k3aM2Seq,(precalc_xorwow_matrix - mrg32k3aM2Seq)
mrg32k3aM2Seq:
        /* <DEDUP_REMOVED lines=144> */
	.type		precalc_xorwow_matrix,@object
	.size		precalc_xorwow_matrix,(precalc_xorwow_offset_matrix - precalc_xorwow_matrix)
precalc_xorwow_matrix:
        /* <DEDUP_REMOVED lines=6400> */
	.type		precalc_xorwow_offset_matrix,@object
	.size		precalc_xorwow_offset_matrix,(.L_1 - precalc_xorwow_offset_matrix)
precalc_xorwow_offset_matrix:
        /* <DEDUP_REMOVED lines=6400> */
.L_1:


//--------------------- .nv.shared.reserved.0     --------------------------
	.section	.nv.shared.reserved.0,"aw",@nobits
	.weak		__nv_reservedSMEM_offset_0_alias
	.size		__nv_reservedSMEM_offset_0_alias, 0, 64
	.other		__nv_reservedSMEM_offset_0_alias,@"STO_CUDA_RESERVED_SHARED STV_DEFAULT"
__nv_reservedSMEM_offset_0_alias:
	.zero		0
	.zero		64


//--------------------- .nv.constant0._Z6kernelPfP17curandStateXORWOWii --------------------------
	.section	.nv.constant0._Z6kernelPfP17curandStateXORWOWii,"a",@progbits
	.sectionflags	@""
	.align	4
.nv.constant0._Z6kernelPfP17curandStateXORWOWii:
	.zero		920


//--------------------- .nv.constant0._Z12setup_kernelP17curandStateXORWOWm --------------------------
	.section	.nv.constant0._Z12setup_kernelP17curandStateXORWOWm,"a",@progbits
	.sectionflags	@""
	.align	4
.nv.constant0._Z12setup_kernelP17curandStateXORWOWm:
	.zero		912


//--------------------- SYMBOLS --------------------------

	.type		.nv.reservedSmem.offset0,@object
	.size		.nv.reservedSmem.offset0,0x4
